//
// Generated by NVIDIA NVVM Compiler
//
// Compiler Build ID: CL-36424714
// Cuda compilation tools, release 13.0, V13.0.88
// Based on NVVM 20.0.0
//

.version 9.0
.target sm_100
.address_size 64

	// .globl	_Z18compute_stress_gpuPdS_S_i
// _ZZ18compute_stress_gpuPdS_S_iE11shared_nums has been demoted
// _ZZ11reduction2dPdS_iE11shared_nums has been demoted

.visible .entry _Z18compute_stress_gpuPdS_S_i(
	.param .u64 .ptr .align 1 _Z18compute_stress_gpuPdS_S_i_param_0,
	.param .u64 .ptr .align 1 _Z18compute_stress_gpuPdS_S_i_param_1,
	.param .u64 .ptr .align 1 _Z18compute_stress_gpuPdS_S_i_param_2,
	.param .u32 _Z18compute_stress_gpuPdS_S_i_param_3
)
{
	.reg .pred 	%p<36>;
	.reg .b32 	%r<36>;
	.reg .b64 	%rd<14>;
	.reg .b64 	%fd<46>;
	// demoted variable
	.shared .align 8 .b8 _ZZ18compute_stress_gpuPdS_S_iE11shared_nums[8192];
	ld.param.u64 	%rd1, [_Z18compute_stress_gpuPdS_S_i_param_0];
	ld.param.u64 	%rd2, [_Z18compute_stress_gpuPdS_S_i_param_1];
	ld.param.u64 	%rd3, [_Z18compute_stress_gpuPdS_S_i_param_2];
	ld.param.u32 	%r7, [_Z18compute_stress_gpuPdS_S_i_param_3];
	mov.u32 	%r1, %tid.x;
	mov.u32 	%r8, %ctaid.x;
	shl.b32 	%r9, %r8, 5;
	add.s32 	%r2, %r9, %r1;
	mov.u32 	%r3, %tid.y;
	mov.u32 	%r10, %ctaid.y;
	shl.b32 	%r11, %r10, 5;
	add.s32 	%r4, %r11, %r3;
	setp.ne.s32 	%p1, %r2, %r4;
	max.s32 	%r12, %r2, %r4;
	setp.lt.s32 	%p2, %r12, %r7;
	shl.b32 	%r13, %r1, 8;
	mov.u32 	%r14, _ZZ18compute_stress_gpuPdS_S_iE11shared_nums;
	add.s32 	%r5, %r14, %r13;
	shl.b32 	%r15, %r3, 3;
	add.s32 	%r6, %r5, %r15;
	and.pred  	%p3, %p2, %p1;
	@%p3 bra 	$L__BB0_2;
	mov.b64 	%rd12, 0;
	st.shared.u64 	[%r6], %rd12;
	bra.uni 	$L__BB0_3;
$L__BB0_2:
	cvta.to.global.u64 	%rd4, %rd1;
	cvta.to.global.u64 	%rd5, %rd2;
	shl.b32 	%r16, %r2, 1;
	mul.wide.s32 	%rd6, %r16, 8;
	add.s64 	%rd7, %rd4, %rd6;
	ld.global.f64 	%fd1, [%rd7];
	shl.b32 	%r17, %r4, 1;
	mul.wide.u32 	%rd8, %r17, 8;
	add.s64 	%rd9, %rd4, %rd8;
	ld.global.f64 	%fd2, [%rd9];
	sub.f64 	%fd3, %fd1, %fd2;
	ld.global.f64 	%fd4, [%rd7+8];
	ld.global.f64 	%fd5, [%rd9+8];
	sub.f64 	%fd6, %fd4, %fd5;
	mul.f64 	%fd7, %fd6, %fd6;
	fma.rn.f64 	%fd8, %fd3, %fd3, %fd7;
	sqrt.rn.f64 	%fd9, %fd8;
	mad.lo.s32 	%r18, %r7, %r2, %r4;
	mul.wide.s32 	%rd10, %r18, 8;
	add.s64 	%rd11, %rd5, %rd10;
	ld.global.f64 	%fd10, [%rd11];
	div.rn.f64 	%fd11, %fd9, %fd10;
	add.f64 	%fd12, %fd11, 0dBFF0000000000000;
	mul.f64 	%fd13, %fd12, %fd12;
	st.shared.f64 	[%r6], %fd13;
$L__BB0_3:
	bar.sync 	0;
	setp.gt.u32 	%p4, %r3, 15;
	add.s32 	%r20, %r3, 16;
	setp.ge.u32 	%p5, %r20, %r7;
	or.pred  	%p6, %p4, %p5;
	@%p6 bra 	$L__BB0_5;
	ld.shared.f64 	%fd14, [%r6+128];
	ld.shared.f64 	%fd15, [%r6];
	add.f64 	%fd16, %fd14, %fd15;
	st.shared.f64 	[%r6], %fd16;
$L__BB0_5:
	bar.sync 	0;
	setp.gt.u32 	%p7, %r3, 7;
	add.s32 	%r22, %r3, 8;
	setp.ge.u32 	%p8, %r22, %r7;
	or.pred  	%p9, %p7, %p8;
	@%p9 bra 	$L__BB0_7;
	ld.shared.f64 	%fd17, [%r6+64];
	ld.shared.f64 	%fd18, [%r6];
	add.f64 	%fd19, %fd17, %fd18;
	st.shared.f64 	[%r6], %fd19;
$L__BB0_7:
	bar.sync 	0;
	setp.gt.u32 	%p10, %r3, 3;
	add.s32 	%r24, %r3, 4;
	setp.ge.u32 	%p11, %r24, %r7;
	or.pred  	%p12, %p10, %p11;
	@%p12 bra 	$L__BB0_9;
	ld.shared.f64 	%fd20, [%r6+32];
	ld.shared.f64 	%fd21, [%r6];
	add.f64 	%fd22, %fd20, %fd21;
	st.shared.f64 	[%r6], %fd22;
$L__BB0_9:
	bar.sync 	0;
	setp.gt.u32 	%p13, %r3, 1;
	add.s32 	%r26, %r3, 2;
	setp.ge.u32 	%p14, %r26, %r7;
	or.pred  	%p15, %p13, %p14;
	@%p15 bra 	$L__BB0_11;
	ld.shared.f64 	%fd23, [%r6+16];
	ld.shared.f64 	%fd24, [%r6];
	add.f64 	%fd25, %fd23, %fd24;
	st.shared.f64 	[%r6], %fd25;
$L__BB0_11:
	bar.sync 	0;
	setp.ne.s32 	%p16, %r3, 0;
	setp.lt.u32 	%p17, %r7, 2;
	or.pred  	%p18, %p16, %p17;
	@%p18 bra 	$L__BB0_13;
	ld.shared.f64 	%fd26, [%r6+8];
	ld.shared.f64 	%fd27, [%r6];
	add.f64 	%fd28, %fd26, %fd27;
	st.shared.f64 	[%r6], %fd28;
$L__BB0_13:
	setp.ne.s32 	%p19, %r3, 0;
	@%p19 bra 	$L__BB0_24;
	bar.sync 	0;
	setp.gt.u32 	%p20, %r1, 15;
	add.s32 	%r28, %r1, 16;
	setp.ge.u32 	%p21, %r28, %r7;
	or.pred  	%p22, %p20, %p21;
	@%p22 bra 	$L__BB0_16;
	ld.shared.f64 	%fd29, [%r5+4096];
	ld.shared.f64 	%fd30, [%r5];
	add.f64 	%fd31, %fd29, %fd30;
	st.shared.f64 	[%r5], %fd31;
$L__BB0_16:
	bar.sync 	0;
	setp.gt.u32 	%p23, %r1, 7;
	add.s32 	%r30, %r1, 8;
	setp.ge.u32 	%p24, %r30, %r7;
	or.pred  	%p25, %p23, %p24;
	@%p25 bra 	$L__BB0_18;
	ld.shared.f64 	%fd32, [%r5+2048];
	ld.shared.f64 	%fd33, [%r5];
	add.f64 	%fd34, %fd32, %fd33;
	st.shared.f64 	[%r5], %fd34;
$L__BB0_18:
	bar.sync 	0;
	setp.gt.u32 	%p26, %r1, 3;
	add.s32 	%r32, %r1, 4;
	setp.ge.u32 	%p27, %r32, %r7;
	or.pred  	%p28, %p26, %p27;
	@%p28 bra 	$L__BB0_20;
	ld.shared.f64 	%fd35, [%r5+1024];
	ld.shared.f64 	%fd36, [%r5];
	add.f64 	%fd37, %fd35, %fd36;
	st.shared.f64 	[%r5], %fd37;
$L__BB0_20:
	bar.sync 	0;
	setp.gt.u32 	%p29, %r1, 1;
	add.s32 	%r34, %r1, 2;
	setp.ge.u32 	%p30, %r34, %r7;
	or.pred  	%p31, %p29, %p30;
	@%p31 bra 	$L__BB0_22;
	ld.shared.f64 	%fd38, [%r5+512];
	ld.shared.f64 	%fd39, [%r5];
	add.f64 	%fd40, %fd38, %fd39;
	st.shared.f64 	[%r5], %fd40;
$L__BB0_22:
	setp.lt.u32 	%p32, %r7, 2;
	bar.sync 	0;
	setp.ne.s32 	%p33, %r1, 0;
	or.pred  	%p34, %p33, %p32;
	@%p34 bra 	$L__BB0_24;
	ld.shared.f64 	%fd41, [%r5+256];
	ld.shared.f64 	%fd42, [%r5];
	add.f64 	%fd43, %fd41, %fd42;
	st.shared.f64 	[%r5], %fd43;
$L__BB0_24:
	bar.sync 	0;
	or.b32  	%r35, %r1, %r3;
	setp.ne.s32 	%p35, %r35, 0;
	@%p35 bra 	$L__BB0_26;
	ld.shared.f64 	%fd44, [_ZZ18compute_stress_gpuPdS_S_iE11shared_nums];
	cvta.to.global.u64 	%rd13, %rd3;
	atom.global.add.f64 	%fd45, [%rd13], %fd44;
$L__BB0_26:
	ret;

}
	// .globl	_Z11reduction2dPdS_i
.visible .entry _Z11reduction2dPdS_i(
	.param .u64 .ptr .align 1 _Z11reduction2dPdS_i_param_0,
	.param .u64 .ptr .align 1 _Z11reduction2dPdS_i_param_1,
	.param .u32 _Z11reduction2dPdS_i_param_2
)
{
	.reg .pred 	%p<13>;
	.reg .b32 	%r<20>;
	.reg .b64 	%rd<8>;
	.reg .b64 	%fd<34>;
	// demoted variable
	.shared .align 8 .b8 _ZZ11reduction2dPdS_iE11shared_nums[8192];
	ld.param.u64 	%rd1, [_Z11reduction2dPdS_i_param_0];
	ld.param.u64 	%rd2, [_Z11reduction2dPdS_i_param_1];
	ld.param.u32 	%r8, [_Z11reduction2dPdS_i_param_2];
	mov.u32 	%r1, %tid.x;
	mov.u32 	%r9, %ctaid.x;
	shl.b32 	%r10, %r9, 5;
	add.s32 	%r2, %r10, %r1;
	mov.u32 	%r3, %tid.y;
	mov.u32 	%r11, %ctaid.y;
	shl.b32 	%r12, %r11, 5;
	add.s32 	%r13, %r12, %r3;
	max.s32 	%r14, %r2, %r13;
	setp.ge.s32 	%p1, %r14, %r8;
	shl.b32 	%r15, %r1, 8;
	mov.u32 	%r16, _ZZ11reduction2dPdS_iE11shared_nums;
	add.s32 	%r5, %r16, %r15;
	shl.b32 	%r17, %r3, 3;
	add.s32 	%r6, %r5, %r17;
	@%p1 bra 	$L__BB1_2;
	cvta.to.global.u64 	%rd4, %rd1;
	mad.lo.s32 	%r18, %r8, %r2, %r13;
	mul.wide.s32 	%rd5, %r18, 8;
	add.s64 	%rd6, %rd4, %rd5;
	ld.global.f64 	%fd1, [%rd6];
	st.shared.f64 	[%r6], %fd1;
	bra.uni 	$L__BB1_3;
$L__BB1_2:
	mov.b64 	%rd3, 0;
	st.shared.u64 	[%r6], %rd3;
$L__BB1_3:
	bar.sync 	0;
	setp.gt.u32 	%p2, %r3, 15;
	@%p2 bra 	$L__BB1_5;
	ld.shared.f64 	%fd2, [%r6+128];
	ld.shared.f64 	%fd3, [%r6];
	add.f64 	%fd4, %fd2, %fd3;
	st.shared.f64 	[%r6], %fd4;
$L__BB1_5:
	bar.sync 	0;
	setp.gt.u32 	%p3, %r3, 7;
	@%p3 bra 	$L__BB1_7;
	ld.shared.f64 	%fd5, [%r6+64];
	ld.shared.f64 	%fd6, [%r6];
	add.f64 	%fd7, %fd5, %fd6;
	st.shared.f64 	[%r6], %fd7;
$L__BB1_7:
	bar.sync 	0;
	setp.gt.u32 	%p4, %r3, 3;
	@%p4 bra 	$L__BB1_9;
	ld.shared.f64 	%fd8, [%r6+32];
	ld.shared.f64 	%fd9, [%r6];
	add.f64 	%fd10, %fd8, %fd9;
	st.shared.f64 	[%r6], %fd10;
$L__BB1_9:
	bar.sync 	0;
	setp.gt.u32 	%p5, %r3, 1;
	@%p5 bra 	$L__BB1_11;
	ld.shared.f64 	%fd11, [%r6+16];
	ld.shared.f64 	%fd12, [%r6];
	add.f64 	%fd13, %fd11, %fd12;
	st.shared.f64 	[%r6], %fd13;
$L__BB1_11:
	bar.sync 	0;
	setp.ne.s32 	%p6, %r3, 0;
	@%p6 bra 	$L__BB1_22;
	ld.shared.f64 	%fd14, [%r5+8];
	ld.shared.f64 	%fd15, [%r6];
	add.f64 	%fd16, %fd14, %fd15;
	st.shared.f64 	[%r6], %fd16;
	bar.sync 	0;
	setp.gt.u32 	%p7, %r1, 15;
	@%p7 bra 	$L__BB1_14;
	ld.shared.f64 	%fd17, [%r5+4096];
	ld.shared.f64 	%fd18, [%r5];
	add.f64 	%fd19, %fd17, %fd18;
	st.shared.f64 	[%r5], %fd19;
$L__BB1_14:
	bar.sync 	0;
	setp.gt.u32 	%p8, %r1, 7;
	@%p8 bra 	$L__BB1_16;
	ld.shared.f64 	%fd20, [%r5+2048];
	ld.shared.f64 	%fd21, [%r5];
	add.f64 	%fd22, %fd20, %fd21;
	st.shared.f64 	[%r5], %fd22;
$L__BB1_16:
	bar.sync 	0;
	setp.gt.u32 	%p9, %r1, 3;
	@%p9 bra 	$L__BB1_18;
	ld.shared.f64 	%fd23, [%r5+1024];
	ld.shared.f64 	%fd24, [%r5];
	add.f64 	%fd25, %fd23, %fd24;
	st.shared.f64 	[%r5], %fd25;
$L__BB1_18:
	bar.sync 	0;
	setp.gt.u32 	%p10, %r1, 1;
	@%p10 bra 	$L__BB1_20;
	ld.shared.f64 	%fd26, [%r5+512];
	ld.shared.f64 	%fd27, [%r5];
	add.f64 	%fd28, %fd26, %fd27;
	st.shared.f64 	[%r5], %fd28;
$L__BB1_20:
	bar.sync 	0;
	setp.ne.s32 	%p11, %r1, 0;
	@%p11 bra 	$L__BB1_22;
	ld.shared.f64 	%fd29, [_ZZ11reduction2dPdS_iE11shared_nums+256];
	ld.shared.f64 	%fd30, [%r5];
	add.f64 	%fd31, %fd29, %fd30;
	st.shared.f64 	[%r5], %fd31;
$L__BB1_22:
	bar.sync 	0;
	or.b32  	%r19, %r1, %r3;
	setp.ne.s32 	%p12, %r19, 0;
	@%p12 bra 	$L__BB1_24;
	ld.shared.f64 	%fd32, [_ZZ11reduction2dPdS_iE11shared_nums];
	cvta.to.global.u64 	%rd7, %rd2;
	atom.global.add.f64 	%fd33, [%rd7], %fd32;
$L__BB1_24:
	ret;

}


// ===== COMPILED SASS (sm_100) =====

	.target	sm_100

	.elftype	@"ET_EXEC"


//--------------------- .note.nv.tkinfo           --------------------------
	.section	.note.nv.tkinfo,"",@"SHT_NOTE"
	.sectionflags	@"SHF_NOTE_NV_TKINFO"
	.tkinfo
        /*0018*/ 	.word	0x00000002
        /*0030*/ 	.string	""
        /*0030*/ 	.string	"ptxas"
        /*0030*/ 	.string	"Cuda compilation tools, release 13.0, V13.0.88"
        /*0030*/ 	.string	"Build cuda_13.0.r13.0/compiler.36424714_0"
        /*0030*/ 	.string	"-arch sm_100 -m 64 "



//--------------------- .note.nv.cuinfo           --------------------------
	.section	.note.nv.cuinfo,"",@"SHT_NOTE"
	.sectionflags	@"SHF_NOTE_NV_CUINFO"
        /*0018*/ 	.short	0x0002
        /*001a*/ 	.short	0x0064
        /*001c*/ 	.short	0x0082
	.zero		2


//--------------------- .nv.info                  --------------------------
	.section	.nv.info,"",@"SHT_CUDA_INFO"
	.align	4


	//----- nvinfo : EIATTR_REGCOUNT
	.align		4
        /*0000*/ 	.byte	0x04, 0x2f
        /*0002*/ 	.short	(.L_1 - .L_0)
	.align		4
.L_0:
        /*0004*/ 	.word	index@(_Z18compute_stress_gpuPdS_S_i)
        /*0008*/ 	.word	0x0000001c


	//----- nvinfo : EIATTR_FRAME_SIZE
	.align		4
.L_1:
        /*000c*/ 	.byte	0x04, 0x11
        /*000e*/ 	.short	(.L_3 - .L_2)
	.align		4
.L_2:
        /*0010*/ 	.word	index@($__internal_1_$__cuda_sm20_dsqrt_rn_f64_mediumpath_v1)
        /*0014*/ 	.word	0x00000000


	//----- nvinfo : EIATTR_FRAME_SIZE
	.align		4
.L_3:
        /*0018*/ 	.byte	0x04, 0x11
        /*001a*/ 	.short	(.L_5 - .L_4)
	.align		4
.L_4:
        /*001c*/ 	.word	index@($__internal_0_$__cuda_sm20_div_rn_f64_full)
        /*0020*/ 	.word	0x00000000


	//----- nvinfo : EIATTR_FRAME_SIZE
	.align		4
.L_5:
        /*0024*/ 	.byte	0x04, 0x11
        /*0026*/ 	.short	(.L_7 - .L_6)
	.align		4
.L_6:
        /*0028*/ 	.word	index@(_Z18compute_stress_gpuPdS_S_i)
        /*002c*/ 	.word	0x00000000


	//----- nvinfo : EIATTR_REGCOUNT
	.align		4
.L_7:
        /*0030*/ 	.byte	0x04, 0x2f
        /*0032*/ 	.short	(.L_9 - .L_8)
	.align		4
.L_8:
        /*0034*/ 	.word	index@(_Z11reduction2dPdS_i)
        /*0038*/ 	.word	0x00000010


	//----- nvinfo : EIATTR_FRAME_SIZE
	.align		4
.L_9:
        /*003c*/ 	.byte	0x04, 0x11
        /*003e*/ 	.short	(.L_11 - .L_10)
	.align		4
.L_10:
        /*0040*/ 	.word	index@(_Z11reduction2dPdS_i)
        /*0044*/ 	.word	0x00000000


	//----- nvinfo : EIATTR_MIN_STACK_SIZE
	.align		4
.L_11:
        /*0048*/ 	.byte	0x04, 0x12
        /*004a*/ 	.short	(.L_13 - .L_12)
	.align		4
.L_12:
        /*004c*/ 	.word	index@(_Z11reduction2dPdS_i)
        /*0050*/ 	.word	0x00000000


	//----- nvinfo : EIATTR_MIN_STACK_SIZE
	.align		4
.L_13:
        /*0054*/ 	.byte	0x04, 0x12
        /*0056*/ 	.short	(.L_15 - .L_14)
	.align		4
.L_14:
        /*0058*/ 	.word	index@(_Z18compute_stress_gpuPdS_S_i)
        /*005c*/ 	.word	0x00000000
.L_15:


//--------------------- .nv.compat                --------------------------
	.section	.nv.compat,"",@"SHT_CUDA_COMPAT_INFO"
	.align	4
        /*0000*/ 	.byte	0x02, 0x09, 0x00, 0x00, 0x02, 0x02, 0x01, 0x00, 0x02, 0x05, 0x05, 0x00, 0x03, 0x07, 0x01, 0x01
        /*0010*/ 	.byte	0x02, 0x03, 0x00, 0x00, 0x02, 0x06, 0x01, 0x00, 0x04, 0x0b, 0x08, 0x00, 0x01, 0x00, 0x00, 0x00
        /*0020*/ 	.byte	0x00, 0x00, 0x00, 0x00


//--------------------- .nv.info._Z11reduction2dPdS_i --------------------------
	.section	.nv.info._Z11reduction2dPdS_i,"",@"SHT_CUDA_INFO"
	.sectionflags	@""
	.align	4


	//----- nvinfo : EIATTR_CUDA_API_VERSION
	.align		4
        /*0000*/ 	.byte	0x04, 0x37
        /*0002*/ 	.short	(.L_17 - .L_16)
.L_16:
        /*0004*/ 	.word	0x00000082


	//----- nvinfo : EIATTR_KPARAM_INFO
	.align		4
.L_17:
        /*0008*/ 	.byte	0x04, 0x17
        /*000a*/ 	.short	(.L_19 - .L_18)
.L_18:
        /*000c*/ 	.word	0x00000000
        /*0010*/ 	.short	0x0002
        /*0012*/ 	.short	0x0010
        /*0014*/ 	.byte	0x00, 0xf0, 0x11, 0x00


	//----- nvinfo : EIATTR_KPARAM_INFO
	.align		4
.L_19:
        /*0018*/ 	.byte	0x04, 0x17
        /*001a*/ 	.short	(.L_21 - .L_20)
.L_20:
        /*001c*/ 	.word	0x00000000
        /*0020*/ 	.short	0x0001
        /*0022*/ 	.short	0x0008
        /*0024*/ 	.byte	0x00, 0xf5, 0x21, 0x00


	//----- nvinfo : EIATTR_KPARAM_INFO
	.align		4
.L_21:
        /*0028*/ 	.byte	0x04, 0x17
        /*002a*/ 	.short	(.L_23 - .L_22)
.L_22:
        /*002c*/ 	.word	0x00000000
        /*0030*/ 	.short	0x0000
        /*0032*/ 	.short	0x0000
        /*0034*/ 	.byte	0x00, 0xf5, 0x21, 0x00


	//----- nvinfo : EIATTR_SPARSE_MMA_MASK
	.align		4
.L_23:
        /*0038*/ 	.byte	0x03, 0x50
        /*003a*/ 	.short	0x0000


	//----- nvinfo : EIATTR_MAXREG_COUNT
	.align		4
        /*003c*/ 	.byte	0x03, 0x1b
        /*003e*/ 	.short	0x00ff


	//----- nvinfo : EIATTR_NUM_BARRIERS
	.align		4
        /*0040*/ 	.byte	0x02, 0x4c
        /*0042*/ 	.byte	0x01
	.zero		1


	//----- nvinfo : EIATTR_MERCURY_ISA_VERSION
	.align		4
        /*0044*/ 	.byte	0x03, 0x5f
        /*0046*/ 	.short	0x0101


	//----- nvinfo : EIATTR_VRC_CTA_INIT_COUNT
	.align		4
        /*0048*/ 	.byte	0x02, 0x4a
	.zero		1
	.zero		1


	//----- nvinfo : EIATTR_EXIT_INSTR_OFFSETS
	.align		4
        /*004c*/ 	.byte	0x04, 0x1c
        /*004e*/ 	.short	(.L_25 - .L_24)


	//   ....[0]....
.L_24:
        /*0050*/ 	.word	0x00000570


	//   ....[1]....
        /*0054*/ 	.word	0x000005b0


	//----- nvinfo : EIATTR_CRS_STACK_SIZE
	.align		4
.L_25:
        /*0058*/ 	.byte	0x04, 0x1e
        /*005a*/ 	.short	(.L_27 - .L_26)
.L_26:
        /*005c*/ 	.word	0x00000000


	//----- nvinfo : EIATTR_CBANK_PARAM_SIZE
	.align		4
.L_27:
        /*0060*/ 	.byte	0x03, 0x19
        /*0062*/ 	.short	0x0014


	//----- nvinfo : EIATTR_PARAM_CBANK
	.align		4
        /*0064*/ 	.byte	0x04, 0x0a
        /*0066*/ 	.short	(.L_29 - .L_28)
	.align		4
.L_28:
        /*0068*/ 	.word	index@(.nv.constant0._Z11reduction2dPdS_i)
        /*006c*/ 	.short	0x0380
        /*006e*/ 	.short	0x0014


	//----- nvinfo : EIATTR_SW_WAR
	.align		4
.L_29:
        /*0070*/ 	.byte	0x04, 0x36
        /*0072*/ 	.short	(.L_31 - .L_30)
.L_30:
        /*0074*/ 	.word	0x00000008
.L_31:


//--------------------- .nv.info._Z18compute_stress_gpuPdS_S_i --------------------------
	.section	.nv.info._Z18compute_stress_gpuPdS_S_i,"",@"SHT_CUDA_INFO"
	.sectionflags	@""
	.align	4


	//----- nvinfo : EIATTR_CUDA_API_VERSION
	.align		4
        /*0000*/ 	.byte	0x04, 0x37
        /*0002*/ 	.short	(.L_33 - .L_32)
.L_32:
        /*0004*/ 	.word	0x00000082


	//----- nvinfo : EIATTR_KPARAM_INFO
	.align		4
.L_33:
        /*0008*/ 	.byte	0x04, 0x17
        /*000a*/ 	.short	(.L_35 - .L_34)
.L_34:
        /*000c*/ 	.word	0x00000000
        /*0010*/ 	.short	0x0003
        /*0012*/ 	.short	0x0018
        /*0014*/ 	.byte	0x00, 0xf0, 0x11, 0x00


	//----- nvinfo : EIATTR_KPARAM_INFO
	.align		4
.L_35:
        /*0018*/ 	.byte	0x04, 0x17
        /*001a*/ 	.short	(.L_37 - .L_36)
.L_36:
        /*001c*/ 	.word	0x00000000
        /*0020*/ 	.short	0x0002
        /*0022*/ 	.short	0x0010
        /*0024*/ 	.byte	0x00, 0xf5, 0x21, 0x00


	//----- nvinfo : EIATTR_KPARAM_INFO
	.align		4
.L_37:
        /*0028*/ 	.byte	0x04, 0x17
        /*002a*/ 	.short	(.L_39 - .L_38)
.L_38:
        /*002c*/ 	.word	0x00000000
        /*0030*/ 	.short	0x0001
        /*0032*/ 	.short	0x0008
        /*0034*/ 	.byte	0x00, 0xf5, 0x21, 0x00


	//----- nvinfo : EIATTR_KPARAM_INFO
	.align		4
.L_39:
        /*0038*/ 	.byte	0x04, 0x17
        /*003a*/ 	.short	(.L_41 - .L_40)
.L_40:
        /*003c*/ 	.word	0x00000000
        /*0040*/ 	.short	0x0000
        /*0042*/ 	.short	0x0000
        /*0044*/ 	.byte	0x00, 0xf5, 0x21, 0x00


	//----- nvinfo : EIATTR_SPARSE_MMA_MASK
	.align		4
.L_41:
        /*0048*/ 	.byte	0x03, 0x50
        /*004a*/ 	.short	0x0000


	//----- nvinfo : EIATTR_MAXREG_COUNT
	.align		4
        /*004c*/ 	.byte	0x03, 0x1b
        /*004e*/ 	.short	0x00ff


	//----- nvinfo : EIATTR_NUM_BARRIERS
	.align		4
        /*0050*/ 	.byte	0x02, 0x4c
        /*0052*/ 	.byte	0x01
	.zero		1


	//----- nvinfo : EIATTR_MERCURY_ISA_VERSION
	.align		4
        /*0054*/ 	.byte	0x03, 0x5f
        /*0056*/ 	.short	0x0101


	//----- nvinfo : EIATTR_VRC_CTA_INIT_COUNT
	.align		4
        /*0058*/ 	.byte	0x02, 0x4a
	.zero		1
	.zero		1


	//----- nvinfo : EIATTR_EXIT_INSTR_OFFSETS
	.align		4
        /*005c*/ 	.byte	0x04, 0x1c
        /*005e*/ 	.short	(.L_43 - .L_42)


	//   ....[0]....
.L_42:
        /*0060*/ 	.word	0x00000a80


	//   ....[1]....
        /*0064*/ 	.word	0x00000af0


	//----- nvinfo : EIATTR_CRS_STACK_SIZE
	.align		4
.L_43:
        /*0068*/ 	.byte	0x04, 0x1e
        /*006a*/ 	.short	(.L_45 - .L_44)
.L_44:
        /*006c*/ 	.word	0x00000000


	//----- nvinfo : EIATTR_CBANK_PARAM_SIZE
	.align		4
.L_45:
        /*0070*/ 	.byte	0x03, 0x19
        /*0072*/ 	.short	0x001c


	//----- nvinfo : EIATTR_PARAM_CBANK
	.align		4
        /*0074*/ 	.byte	0x04, 0x0a
        /*0076*/ 	.short	(.L_47 - .L_46)
	.align		4
.L_46:
        /*0078*/ 	.word	index@(.nv.constant0._Z18compute_stress_gpuPdS_S_i)
        /*007c*/ 	.short	0x0380
        /*007e*/ 	.short	0x001c


	//----- nvinfo : EIATTR_SW_WAR
	.align		4
.L_47:
        /*0080*/ 	.byte	0x04, 0x36
        /*0082*/ 	.short	(.L_49 - .L_48)
.L_48:
        /*0084*/ 	.word	0x00000008
.L_49:


//--------------------- .nv.callgraph             --------------------------
	.section	.nv.callgraph,"",@"SHT_CUDA_CALLGRAPH"
	.align	4
	.sectionentsize	8
	.align		4
        /*0000*/ 	.word	0x00000000
	.align		4
        /*0004*/ 	.word	0xffffffff
	.align		4
        /*0008*/ 	.word	0x00000000
	.align		4
        /*000c*/ 	.word	0xfffffffe
	.align		4
        /*0010*/ 	.word	0x00000000
	.align		4
        /*0014*/ 	.word	0xfffffffd
	.align		4
        /*0018*/ 	.word	0x00000000
	.align		4
        /*001c*/ 	.word	0xfffffffc


//--------------------- .text._Z11reduction2dPdS_i --------------------------
	.section	.text._Z11reduction2dPdS_i,"ax",@progbits
	.align	128
        .global         _Z11reduction2dPdS_i
        .type           _Z11reduction2dPdS_i,@function
        .size           _Z11reduction2dPdS_i,(.L_x_21 - _Z11reduction2dPdS_i)
        .other          _Z11reduction2dPdS_i,@"STO_CUDA_ENTRY STV_DEFAULT"
_Z11reduction2dPdS_i:
.text._Z11reduction2dPdS_i:
[----:B------:R-:W-:Y:S01]  /*0000*/  LDC R1, c[0x0][0x37c] ;  /* 0x0000df00ff017b82 */ /* 0x000fe20000000800 */
[----:B------:R-:W0:Y:S01]  /*0010*/  S2R R0, SR_TID.X ;  /* 0x0000000000007919 */ /* 0x000e220000002100 */
[----:B------:R-:W1:Y:S01]  /*0020*/  LDCU UR4, c[0x0][0x390] ;  /* 0x00007200ff0477ac */ /* 0x000e620008000800 */
[----:B------:R-:W0:Y:S01]  /*0030*/  S2R R5, SR_CTAID.X ;  /* 0x0000000000057919 */ /* 0x000e220000002500 */
[----:B------:R-:W2:Y:S01]  /*0040*/  LDCU.64 UR6, c[0x0][0x358] ;  /* 0x00006b00ff0677ac */ /* 0x000ea20008000a00 */
[----:B------:R-:W3:Y:S01]  /*0050*/  S2R R3, SR_TID.Y ;  /* 0x0000000000037919 */ /* 0x000ee20000002200 */
[----:B------:R-:W3:Y:S01]  /*0060*/  S2R R4, SR_CTAID.Y ;  /* 0x0000000000047919 */ /* 0x000ee20000002600 */
[----:B0-----:R-:W-:Y:S02]  /*0070*/  IMAD R2, R5, 0x20, R0 ;  /* 0x0000002005027824 */ /* 0x001fe400078e0200 */
[----:B---3--:R-:W-:-:S05]  /*0080*/  IMAD R5, R4, 0x20, R3 ;  /* 0x0000002004057824 */ /* 0x008fca00078e0203 */
[----:B------:R-:W-:-:S04]  /*0090*/  VIMNMX R4, PT, PT, R2, R5, !PT ;  /* 0x0000000502047248 */ /* 0x000fc80007fe0100 */
[----:B-1----:R-:W-:-:S13]  /*00a0*/  ISETP.GE.AND P0, PT, R4, UR4, PT ;  /* 0x0000000404007c0c */ /* 0x002fda000bf06270 */
[----:B------:R-:W0:Y:S01]  /*00b0*/  @!P0 LDC.64 R6, c[0x0][0x380] ;  /* 0x0000e000ff068b82 */ /* 0x000e220000000a00 */
[----:B------:R-:W-:-:S04]  /*00c0*/  @!P0 IMAD R5, R2, UR4, R5 ;  /* 0x0000000402058c24 */ /* 0x000fc8000f8e0205 */
[----:B0-----:R-:W-:-:S06]  /*00d0*/  @!P0 IMAD.WIDE R6, R5, 0x8, R6 ;  /* 0x0000000805068825 */ /* 0x001fcc00078e0206 */
[----:B--2---:R-:W2:Y:S01]  /*00e0*/  @!P0 LDG.E.64 R6, desc[UR6][R6.64] ;  /* 0x0000000606068981 */ /* 0x004ea2000c1e1b00 */
[----:B------:R-:W0:Y:S01]  /*00f0*/  S2UR UR5, SR_CgaCtaId ;  /* 0x00000000000579c3 */ /* 0x000e220000008800 */
[----:B------:R-:W-:Y:S01]  /*0100*/  UMOV UR4, 0x400 ;  /* 0x0000040000047882 */ /* 0x000fe20000000000 */
[C---:B------:R-:W-:Y:S02]  /*0110*/  ISETP.GT.U32.AND P1, PT, R3.reuse, 0xf, PT ;  /* 0x0000000f0300780c */ /* 0x040fe40003f24070 */
[----:B------:R-:W-:Y:S01]  /*0120*/  ISETP.GT.U32.AND P2, PT, R3, 0x3, PT ;  /* 0x000000030300780c */ /* 0x000fe20003f44070 */
[----:B0-----:R-:W-:-:S06]  /*0130*/  ULEA UR4, UR5, UR4, 0x18 ;  /* 0x0000000405047291 */ /* 0x001fcc000f8ec0ff */
[----:B------:R-:W-:-:S05]  /*0140*/  LEA R2, R0, UR4, 0x8 ;  /* 0x0000000400027c11 */ /* 0x000fca000f8e40ff */
[----:B------:R-:W-:-:S05]  /*0150*/  IMAD R4, R3, 0x8, R2 ;  /* 0x0000000803047824 */ /* 0x000fca00078e0202 */
[----:B--2---:R-:W-:Y:S04]  /*0160*/  @!P0 STS.64 [R4], R6 ;  /* 0x0000000604008388 */ /* 0x004fe80000000a00 */
[----:B------:R-:W-:Y:S01]  /*0170*/  @P0 STS.64 [R4], RZ ;  /* 0x000000ff04000388 */ /* 0x000fe20000000a00 */
[----:B------:R-:W-:Y:S01]  /*0180*/  BAR.SYNC.DEFER_BLOCKING 0x0 ;  /* 0x0000000000007b1d */ /* 0x000fe20000010000 */
[----:B------:R-:W-:-:S05]  /*0190*/  ISETP.GT.U32.AND P0, PT, R3, 0x7, PT ;  /* 0x000000070300780c */ /* 0x000fca0003f04070 */
[----:B------:R-:W-:Y:S04]  /*01a0*/  @!P1 LDS.64 R8, [R4+0x80] ;  /* 0x0000800004089984 */ /* 0x000fe80000000a00 */
[----:B------:R-:W0:Y:S02]  /*01b0*/  @!P1 LDS.64 R10, [R4] ;  /* 0x00000000040a9984 */ /* 0x000e240000000a00 */
[----:B0-----:R-:W-:-:S07]  /*01c0*/  @!P1 DADD R8, R8, R10 ;  /* 0x0000000008089229 */ /* 0x001fce000000000a */
[----:B------:R-:W-:Y:S01]  /*01d0*/  @!P1 STS.64 [R4], R8 ;  /* 0x0000000804009388 */ /* 0x000fe20000000a00 */
[----:B------:R-:W-:Y:S01]  /*01e0*/  BAR.SYNC.DEFER_BLOCKING 0x0 ;  /* 0x0000000000007b1d */ /* 0x000fe20000010000 */
[----:B------:R-:W-:-:S05]  /*01f0*/  ISETP.GT.U32.AND P1, PT, R3, 0x1, PT ;  /* 0x000000010300780c */ /* 0x000fca0003f24070 */
[----:B------:R-:W-:Y:S04]  /*0200*/  @!P0 LDS.64 R10, [R4+0x40] ;  /* 0x00004000040a8984 */ /* 0x000fe80000000a00 */
[----:B------:R-:W0:Y:S02]  /*0210*/  @!P0 LDS.64 R12, [R4] ;  /* 0x00000000040c8984 */ /* 0x000e240000000a00 */
[----:B0-----:R-:W-:-:S07]  /*0220*/  @!P0 DADD R10, R10, R12 ;  /* 0x000000000a0a8229 */ /* 0x001fce000000000c */
[----:B------:R-:W-:Y:S01]  /*0230*/  @!P0 STS.64 [R4], R10 ;  /* 0x0000000a04008388 */ /* 0x000fe20000000a00 */
[----:B------:R-:W-:Y:S01]  /*0240*/  BAR.SYNC.DEFER_BLOCKING 0x0 ;  /* 0x0000000000007b1d */ /* 0x000fe20000010000 */
[----:B------:R-:W-:-:S05]  /*0250*/  LOP3.LUT P0, RZ, R0, R3, RZ, 0xfc, !PT ;  /* 0x0000000300ff7212 */ /* 0x000fca000780fcff */
[----:B------:R-:W-:Y:S04]  /*0260*/  @!P2 LDS.64 R6, [R4+0x20] ;  /* 0x000020000406a984 */ /* 0x000fe80000000a00 */
[----:B------:R-:W0:Y:S02]  /*0270*/  @!P2 LDS.64 R12, [R4] ;  /* 0x00000000040ca984 */ /* 0x000e240000000a00 */
[----:B0-----:R-:W-:-:S07]  /*0280*/  @!P2 DADD R6, R6, R12 ;  /* 0x000000000606a229 */ /* 0x001fce000000000c */
[----:B------:R-:W-:Y:S01]  /*0290*/  @!P2 STS.64 [R4], R6 ;  /* 0x000000060400a388 */ /* 0x000fe20000000a00 */
[----:B------:R-:W-:Y:S01]  /*02a0*/  BAR.SYNC.DEFER_BLOCKING 0x0 ;  /* 0x0000000000007b1d */ /* 0x000fe20000010000 */
[----:B------:R-:W-:-:S05]  /*02b0*/  ISETP.NE.AND P2, PT, R3, RZ, PT ;  /* 0x000000ff0300720c */ /* 0x000fca0003f45270 */
[----:B------:R-:W-:Y:S04]  /*02c0*/  @!P1 LDS.64 R8, [R4+0x10] ;  /* 0x0000100004089984 */ /* 0x000fe80000000a00 */
[----:B------:R-:W0:Y:S02]  /*02d0*/  @!P1 LDS.64 R12, [R4] ;  /* 0x00000000040c9984 */ /* 0x000e240000000a00 */
[----:B0-----:R-:W-:-:S07]  /*02e0*/  @!P1 DADD R8, R8, R12 ;  /* 0x0000000008089229 */ /* 0x001fce000000000c */
[----:B------:R0:W-:Y:S01]  /*02f0*/  @!P1 STS.64 [R4], R8 ;  /* 0x0000000804009388 */ /* 0x0001e20000000a00 */
[----:B------:R-:W-:Y:S06]  /*0300*/  BAR.SYNC.DEFER_BLOCKING 0x0 ;  /* 0x0000000000007b1d */ /* 0x000fec0000010000 */
[----:B------:R-:W-:Y:S05]  /*0310*/  @P2 BRA `(.L_x_0) ;  /* 0x00000000008c2947 */ /* 0x000fea0003800000 */
[----:B------:R-:W-:Y:S01]  /*0320*/  LDS.64 R6, [R2+0x8] ;  /* 0x0000080002067984 */ /* 0x000fe20000000a00 */
[----:B------:R-:W-:Y:S05]  /*0330*/  WARPSYNC.ALL ;  /* 0x0000000000007948 */ /* 0x000fea0003800000 */
[----:B0-----:R-:W0:Y:S01]  /*0340*/  LDS.64 R8, [R4] ;  /* 0x0000000004087984 */ /* 0x001e220000000a00 */
[C---:B------:R-:W-:Y:S02]  /*0350*/  ISETP.GT.U32.AND P1, PT, R0.reuse, 0xf, PT ;  /* 0x0000000f0000780c */ /* 0x040fe40003f24070 */
[----:B------:R-:W-:Y:S01]  /*0360*/  ISETP.GT.U32.AND P2, PT, R0, 0x7, PT ;  /* 0x000000070000780c */ /* 0x000fe20003f44070 */
[----:B0-----:R-:W-:-:S07]  /*0370*/  DADD R6, R6, R8 ;  /* 0x0000000006067229 */ /* 0x001fce0000000008 */
[----:B------:R-:W-:Y:S01]  /*0380*/  STS.64 [R4], R6 ;  /* 0x0000000604007388 */ /* 0x000fe20000000a00 */
[----:B------:R-:W-:Y:S06]  /*0390*/  BAR.SYNC.DEFER_BLOCKING 0x0 ;  /* 0x0000000000007b1d */ /* 0x000fec0000010000 */
        /* <DEDUP_REMOVED lines=21> */
[----:B------:R-:W-:Y:S01]  /*04f0*/  @!P2 STS.64 [R2], R6 ;  /* 0x000000060200a388 */ /* 0x000fe20000000a00 */
[----:B------:R-:W-:Y:S06]  /*0500*/  BAR.SYNC.DEFER_BLOCKING 0x0 ;  /* 0x0000000000007b1d */ /* 0x000fec0000010000 */
[----:B------:R-:W-:Y:S04]  /*0510*/  @!P1 LDS.64 R8, [UR4+0x100] ;  /* 0x00010004ff089984 */ /* 0x000fe80008000a00 */
[----:B------:R-:W0:Y:S02]  /*0520*/  @!P1 LDS.64 R10, [R2] ;  /* 0x00000000020a9984 */ /* 0x000e240000000a00 */
[----:B0-----:R-:W-:-:S07]  /*0530*/  @!P1 DADD R8, R8, R10 ;  /* 0x0000000008089229 */ /* 0x001fce000000000a */
[----:B------:R1:W-:Y:S04]  /*0540*/  @!P1 STS.64 [R2], R8 ;  /* 0x0000000802009388 */ /* 0x0003e80000000a00 */
.L_x_0:
[----:B------:R-:W-:Y:S05]  /*0550*/  WARPSYNC.ALL ;  /* 0x0000000000007948 */ /* 0x000fea0003800000 */
[----:B------:R-:W-:Y:S06]  /*0560*/  BAR.SYNC.DEFER_BLOCKING 0x0 ;  /* 0x0000000000007b1d */ /* 0x000fec0000010000 */
[----:B------:R-:W-:Y:S05]  /*0570*/  @P0 EXIT ;  /* 0x000000000000094d */ /* 0x000fea0003800000 */
[----:B-1----:R-:W1:Y:S01]  /*0580*/  LDS.64 R2, [UR4] ;  /* 0x00000004ff027984 */ /* 0x002e620008000a00 */
[----:B0-----:R-:W1:Y:S03]  /*0590*/  LDC.64 R4, c[0x0][0x388] ;  /* 0x0000e200ff047b82 */ /* 0x001e660000000a00 */
[----:B-1----:R-:W-:Y:S01]  /*05a0*/  REDG.E.ADD.F64.RN.STRONG.GPU desc[UR6][R4.64], R2 ;  /* 0x00000002040079a6 */ /* 0x002fe2000c12ff06 */
[----:B------:R-:W-:Y:S05]  /*05b0*/  EXIT ;  /* 0x000000000000794d */ /* 0x000fea0003800000 */
.L_x_1:
[----:B------:R-:W-:-:S00]  /*05c0*/  BRA `(.L_x_1) ;  /* 0xfffffffc00fc7947 */ /* 0x000fc0000383ffff */
[----:B------:R-:W-:-:S00]  /*05d0*/  NOP ;  /* 0x0000000000007918 */ /* 0x000fc00000000000 */
        /* <DEDUP_REMOVED lines=10> */
.L_x_21:


//--------------------- .text._Z18compute_stress_gpuPdS_S_i --------------------------
	.section	.text._Z18compute_stress_gpuPdS_S_i,"ax",@progbits
	.align	128
        .global         _Z18compute_stress_gpuPdS_S_i
        .type           _Z18compute_stress_gpuPdS_S_i,@function
        .size           _Z18compute_stress_gpuPdS_S_i,(.L_x_20 - _Z18compute_stress_gpuPdS_S_i)
        .other          _Z18compute_stress_gpuPdS_S_i,@"STO_CUDA_ENTRY STV_DEFAULT"
_Z18compute_stress_gpuPdS_S_i:
.text._Z18compute_stress_gpuPdS_S_i:
[----:B------:R-:W-:Y:S01]  /*0000*/  LDC R1, c[0x0][0x37c] ;  /* 0x0000df00ff017b82 */ /* 0x000fe20000000800 */
[----:B------:R-:W0:Y:S07]  /*0010*/  S2R R0, SR_TID.X ;  /* 0x0000000000007919 */ /* 0x000e2e0000002100 */
[----:B------:R-:W1:Y:S01]  /*0020*/  S2UR UR5, SR_CgaCtaId ;  /* 0x00000000000579c3 */ /* 0x000e620000008800 */
[----:B------:R-:W2:Y:S01]  /*0030*/  LDCU UR6, c[0x0][0x398] ;  /* 0x00007300ff0677ac */ /* 0x000ea20008000800 */
[----:B------:R-:W-:Y:S01]  /*0040*/  BSSY.RECONVERGENT B0, `(.L_x_2) ;  /* 0x000004f000007945 */ /* 0x000fe20003800200 */
[----:B------:R-:W3:Y:S01]  /*0050*/  S2R R3, SR_CTAID.X ;  /* 0x0000000000037919 */ /* 0x000ee20000002500 */
[----:B------:R-:W-:Y:S01]  /*0060*/  UMOV UR4, 0x400 ;  /* 0x0000040000047882 */ /* 0x000fe20000000000 */
[----:B------:R-:W4:Y:S01]  /*0070*/  S2R R17, SR_TID.Y ;  /* 0x0000000000117919 */ /* 0x000f220000002200 */
[----:B------:R-:W5:Y:S01]  /*0080*/  S2R R4, SR_CTAID.Y ;  /* 0x0000000000047919 */ /* 0x000f620000002600 */
[----:B-1----:R-:W-:-:S06]  /*0090*/  ULEA UR4, UR5, UR4, 0x18 ;  /* 0x0000000405047291 */ /* 0x002fcc000f8ec0ff */
[----:B0-----:R-:W-:Y:S01]  /*00a0*/  LEA R16, R0, UR4, 0x8 ;  /* 0x0000000400107c11 */ /* 0x001fe2000f8e40ff */
[----:B---3--:R-:W-:-:S04]  /*00b0*/  IMAD R2, R3, 0x20, R0 ;  /* 0x0000002003027824 */ /* 0x008fc800078e0200 */
[----:B----4-:R-:W-:Y:S02]  /*00c0*/  IMAD R18, R17, 0x8, R16 ;  /* 0x0000000811127824 */ /* 0x010fe400078e0210 */
[----:B-----5:R-:W-:-:S05]  /*00d0*/  IMAD R3, R4, 0x20, R17 ;  /* 0x0000002004037824 */ /* 0x020fca00078e0211 */
[CC--:B------:R-:W-:Y:S02]  /*00e0*/  ISETP.NE.AND P0, PT, R2.reuse, R3.reuse, PT ;  /* 0x000000030200720c */ /* 0x0c0fe40003f05270 */
[----:B------:R-:W-:-:S04]  /*00f0*/  VIMNMX R4, PT, PT, R2, R3, !PT ;  /* 0x0000000302047248 */ /* 0x000fc80007fe0100 */
[----:B--2---:R-:W-:Y:S01]  /*0100*/  ISETP.LT.AND P0, PT, R4, UR6, P0 ;  /* 0x0000000604007c0c */ /* 0x004fe20008701270 */
[----:B------:R-:W0:-:S12]  /*0110*/  LDCU.64 UR6, c[0x0][0x358] ;  /* 0x00006b00ff0677ac */ /* 0x000e180008000a00 */
[----:B------:R1:W-:Y:S01]  /*0120*/  @!P0 STS.64 [R18], RZ ;  /* 0x000000ff12008388 */ /* 0x0003e20000000a00 */
[----:B------:R-:W-:Y:S05]  /*0130*/  @!P0 BRA `(.L_x_3) ;  /* 0x0000000000fc8947 */ /* 0x000fea0003800000 */
[----:B------:R-:W2:Y:S01]  /*0140*/  LDC.64 R10, c[0x0][0x380] ;  /* 0x0000e000ff0a7b82 */ /* 0x000ea20000000a00 */
[----:B------:R-:W-:Y:S02]  /*0150*/  IMAD.SHL.U32 R9, R2, 0x2, RZ ;  /* 0x0000000202097824 */ /* 0x000fe400078e00ff */
[----:B------:R-:W-:Y:S02]  /*0160*/  IMAD.SHL.U32 R5, R3, 0x2, RZ ;  /* 0x0000000203057824 */ /* 0x000fe400078e00ff */
[----:B--2---:R-:W-:-:S04]  /*0170*/  IMAD.WIDE R8, R9, 0x8, R10 ;  /* 0x0000000809087825 */ /* 0x004fc800078e020a */
[----:B------:R-:W-:Y:S01]  /*0180*/  IMAD.WIDE.U32 R10, R5, 0x8, R10 ;  /* 0x00000008050a7825 */ /* 0x000fe200078e000a */
[----:B0-----:R-:W2:Y:S04]  /*0190*/  LDG.E.64 R12, desc[UR6][R8.64+0x8] ;  /* 0x00000806080c7981 */ /* 0x001ea8000c1e1b00 */
[----:B------:R-:W2:Y:S04]  /*01a0*/  LDG.E.64 R14, desc[UR6][R10.64+0x8] ;  /* 0x000008060a0e7981 */ /* 0x000ea8000c1e1b00 */
[----:B------:R-:W3:Y:S04]  /*01b0*/  LDG.E.64 R4, desc[UR6][R8.64] ;  /* 0x0000000608047981 */ /* 0x000ee8000c1e1b00 */
[----:B------:R-:W3:Y:S01]  /*01c0*/  LDG.E.64 R6, desc[UR6][R10.64] ;  /* 0x000000060a067981 */ /* 0x000ee2000c1e1b00 */
[----:B------:R-:W-:Y:S01]  /*01d0*/  BSSY.RECONVERGENT B1, `(.L_x_4) ;  /* 0x0000019000017945 */ /* 0x000fe20003800200 */
[----:B--2---:R-:W-:Y:S01]  /*01e0*/  DADD R12, R12, -R14 ;  /* 0x000000000c0c7229 */ /* 0x004fe2000000080e */
[----:B------:R-:W-:-:S02]  /*01f0*/  IMAD.MOV.U32 R14, RZ, RZ, 0x0 ;  /* 0x00000000ff0e7424 */ /* 0x000fc400078e00ff */
[----:B------:R-:W-:Y:S01]  /*0200*/  IMAD.MOV.U32 R15, RZ, RZ, 0x3fd80000 ;  /* 0x3fd80000ff0f7424 */ /* 0x000fe200078e00ff */
[----:B---3--:R-:W-:-:S04]  /*0210*/  DADD R4, R4, -R6 ;  /* 0x0000000004047229 */ /* 0x008fc80000000806 */
[----:B------:R-:W-:-:S08]  /*0220*/  DMUL R12, R12, R12 ;  /* 0x0000000c0c0c7228 */ /* 0x000fd00000000000 */
[----:B------:R-:W-:-:S06]  /*0230*/  DFMA R4, R4, R4, R12 ;  /* 0x000000040404722b */ /* 0x000fcc000000000c */
[----:B------:R-:W0:Y:S04]  /*0240*/  MUFU.RSQ64H R7, R5 ;  /* 0x0000000500077308 */ /* 0x000e280000001c00 */
[----:B------:R-:W-:-:S05]  /*0250*/  VIADD R6, R5, 0xfcb00000 ;  /* 0xfcb0000005067836 */ /* 0x000fca0000000000 */
[----:B------:R-:W-:Y:S01]  /*0260*/  ISETP.GE.U32.AND P0, PT, R6, 0x7ca00000, PT ;  /* 0x7ca000000600780c */ /* 0x000fe20003f06070 */
[----:B0-----:R-:W-:-:S08]  /*0270*/  DMUL R12, R6, R6 ;  /* 0x00000006060c7228 */ /* 0x001fd00000000000 */
[----:B------:R-:W-:-:S08]  /*0280*/  DFMA R12, R4, -R12, 1 ;  /* 0x3ff00000040c742b */ /* 0x000fd0000000080c */
[----:B------:R-:W-:Y:S02]  /*0290*/  DFMA R8, R12, R14, 0.5 ;  /* 0x3fe000000c08742b */ /* 0x000fe4000000000e */
[----:B------:R-:W-:-:S08]  /*02a0*/  DMUL R12, R6, R12 ;  /* 0x0000000c060c7228 */ /* 0x000fd00000000000 */
[----:B------:R-:W-:-:S08]  /*02b0*/  DFMA R14, R8, R12, R6 ;  /* 0x0000000c080e722b */ /* 0x000fd00000000006 */
[----:B------:R-:W-:Y:S02]  /*02c0*/  DMUL R10, R4, R14 ;  /* 0x0000000e040a7228 */ /* 0x000fe40000000000 */
[----:B------:R-:W-:Y:S02]  /*02d0*/  VIADD R21, R15, 0xfff00000 ;  /* 0xfff000000f157836 */ /* 0x000fe40000000000 */
[----:B------:R-:W-:-:S04]  /*02e0*/  IMAD.MOV.U32 R20, RZ, RZ, R14 ;  /* 0x000000ffff147224 */ /* 0x000fc800078e000e */
[----:B------:R-:W-:-:S08]  /*02f0*/  DFMA R12, R10, -R10, R4 ;  /* 0x8000000a0a0c722b */ /* 0x000fd00000000004 */
[----:B------:R-:W-:Y:S01]  /*0300*/  DFMA R8, R12, R20, R10 ;  /* 0x000000140c08722b */ /* 0x000fe2000000000a */
[----:B------:R-:W-:Y:S10]  /*0310*/  @!P0 BRA `(.L_x_5) ;  /* 0x0000000000108947 */ /* 0x000ff40003800000 */
[----:B------:R-:W-:-:S07]  /*0320*/  MOV R8, 0x340 ;  /* 0x0000034000087802 */ /* 0x000fce0000000f00 */
[----:B-1----:R-:W-:Y:S05]  /*0330*/  CALL.REL.NOINC `($__internal_1_$__cuda_sm20_dsqrt_rn_f64_mediumpath_v1) ;  /* 0x0000000c00687944 */ /* 0x002fea0003c00000 */
[----:B------:R-:W-:Y:S02]  /*0340*/  IMAD.MOV.U32 R8, RZ, RZ, R6 ;  /* 0x000000ffff087224 */ /* 0x000fe400078e0006 */
[----:B------:R-:W-:-:S07]  /*0350*/  IMAD.MOV.U32 R9, RZ, RZ, R7 ;  /* 0x000000ffff097224 */ /* 0x000fce00078e0007 */
.L_x_5:
[----:B------:R-:W-:Y:S05]  /*0360*/  BSYNC.RECONVERGENT B1 ;  /* 0x0000000000017941 */ /* 0x000fea0003800200 */
.L_x_4:
[----:B------:R-:W0:Y:S01]  /*0370*/  LDC.64 R22, c[0x0][0x388] ;  /* 0x0000e200ff167b82 */ /* 0x000e220000000a00 */
[----:B------:R-:W2:Y:S02]  /*0380*/  LDCU UR4, c[0x0][0x398] ;  /* 0x00007300ff0477ac */ /* 0x000ea40008000800 */
[----:B--2---:R-:W-:-:S04]  /*0390*/  IMAD R3, R2, UR4, R3 ;  /* 0x0000000402037c24 */ /* 0x004fc8000f8e0203 */
[----:B0-----:R-:W-:-:S06]  /*03a0*/  IMAD.WIDE R22, R3, 0x8, R22 ;  /* 0x0000000803167825 */ /* 0x001fcc00078e0216 */
[----:B------:R-:W2:Y:S01]  /*03b0*/  LDG.E.64 R22, desc[UR6][R22.64] ;  /* 0x0000000616167981 */ /* 0x000ea2000c1e1b00 */
[----:B------:R-:W-:Y:S01]  /*03c0*/  IMAD.MOV.U32 R2, RZ, RZ, 0x1 ;  /* 0x00000001ff027424 */ /* 0x000fe200078e00ff */
[----:B------:R-:W-:Y:S01]  /*03d0*/  FSETP.GEU.AND P1, PT, |R9|, 6.5827683646048100446e-37, PT ;  /* 0x036000000900780b */ /* 0x000fe20003f2e200 */
[----:B------:R-:W-:Y:S01]  /*03e0*/  BSSY.RECONVERGENT B1, `(.L_x_6) ;  /* 0x0000011000017945 */ /* 0x000fe20003800200 */
[----:B--2---:R-:W0:Y:S03]  /*03f0*/  MUFU.RCP64H R3, R23 ;  /* 0x0000001700037308 */ /* 0x004e260000001800 */
[----:B0-----:R-:W-:-:S08]  /*0400*/  DFMA R4, -R22, R2, 1 ;  /* 0x3ff000001604742b */ /* 0x001fd00000000102 */
[----:B------:R-:W-:-:S08]  /*0410*/  DFMA R4, R4, R4, R4 ;  /* 0x000000040404722b */ /* 0x000fd00000000004 */
[----:B------:R-:W-:-:S08]  /*0420*/  DFMA R4, R2, R4, R2 ;  /* 0x000000040204722b */ /* 0x000fd00000000002 */
[----:B------:R-:W-:-:S08]  /*0430*/  DFMA R2, -R22, R4, 1 ;  /* 0x3ff000001602742b */ /* 0x000fd00000000104 */
[----:B------:R-:W-:-:S08]  /*0440*/  DFMA R2, R4, R2, R4 ;  /* 0x000000020402722b */ /* 0x000fd00000000004 */
[----:B------:R-:W-:-:S08]  /*0450*/  DMUL R4, R2, R8 ;  /* 0x0000000802047228 */ /* 0x000fd00000000000 */
[----:B------:R-:W-:-:S08]  /*0460*/  DFMA R6, -R22, R4, R8 ;  /* 0x000000041606722b */ /* 0x000fd00000000108 */
[----:B------:R-:W-:-:S10]  /*0470*/  DFMA R2, R2, R6, R4 ;  /* 0x000000060202722b */ /* 0x000fd40000000004 */
[----:B------:R-:W-:-:S05]  /*0480*/  FFMA R4, RZ, R23, R3 ;  /* 0x00000017ff047223 */ /* 0x000fca0000000003 */
[----:B------:R-:W-:-:S13]  /*0490*/  FSETP.GT.AND P0, PT, |R4|, 1.469367938527859385e-39, PT ;  /* 0x001000000400780b */ /* 0x000fda0003f04200 */
[----:B------:R-:W-:Y:S05]  /*04a0*/  @P0 BRA P1, `(.L_x_7) ;  /* 0x0000000000100947 */ /* 0x000fea0000800000 */
[----:B------:R-:W-:Y:S01]  /*04b0*/  IMAD.MOV.U32 R2, RZ, RZ, R8 ;  /* 0x000000ffff027224 */ /* 0x000fe200078e0008 */
[----:B------:R-:W-:Y:S01]  /*04c0*/  MOV R20, 0x4f0 ;  /* 0x000004f000147802 */ /* 0x000fe20000000f00 */
[----:B------:R-:W-:-:S07]  /*04d0*/  IMAD.MOV.U32 R3, RZ, RZ, R9 ;  /* 0x000000ffff037224 */ /* 0x000fce00078e0009 */
[----:B-1----:R-:W-:Y:S05]  /*04e0*/  CALL.REL.NOINC `($__internal_0_$__cuda_sm20_div_rn_f64_full) ;  /* 0x0000000400847944 */ /* 0x002fea0003c00000 */
.L_x_7:
[----:B------:R-:W-:Y:S05]  /*04f0*/  BSYNC.RECONVERGENT B1 ;  /* 0x0000000000017941 */ /* 0x000fea0003800200 */
.L_x_6:
[----:B------:R-:W-:-:S08]  /*0500*/  DADD R2, R2, -1 ;  /* 0xbff0000002027429 */ /* 0x000fd00000000000 */
[----:B------:R-:W-:-:S07]  /*0510*/  DMUL R2, R2, R2 ;  /* 0x0000000202027228 */ /* 0x000fce0000000000 */
[----:B------:R2:W-:Y:S04]  /*0520*/  STS.64 [R18], R2 ;  /* 0x0000000212007388 */ /* 0x0005e80000000a00 */
.L_x_3:
[----:B0-----:R-:W-:Y:S05]  /*0530*/  BSYNC.RECONVERGENT B0 ;  /* 0x0000000000007941 */ /* 0x001fea0003800200 */
.L_x_2:
[----:B--2---:R-:W0:Y:S01]  /*0540*/  LDC R2, c[0x0][0x398] ;  /* 0x0000e600ff027b82 */ /* 0x004e220000000800 */
[----:B------:R-:W-:-:S07]  /*0550*/  VIADD R3, R17, 0x10 ;  /* 0x0000001011037836 */ /* 0x000fce0000000000 */
[----:B------:R-:W-:Y:S01]  /*0560*/  BAR.SYNC.DEFER_BLOCKING 0x0 ;  /* 0x0000000000007b1d */ /* 0x000fe20000010000 */
[----:B------:R-:W-:Y:S02]  /*0570*/  LOP3.LUT P3, RZ, R0, R17, RZ, 0xfc, !PT ;  /* 0x0000001100ff7212 */ /* 0x000fe4000786fcff */
[----:B0-----:R-:W-:Y:S01]  /*0580*/  ISETP.GE.U32.AND P0, PT, R3, R2, PT ;  /* 0x000000020300720c */ /* 0x001fe20003f06070 */
[----:B------:R-:W-:-:S03]  /*0590*/  VIADD R3, R17, 0x8 ;  /* 0x0000000811037836 */ /* 0x000fc60000000000 */
[----:B------:R-:W-:Y:S02]  /*05a0*/  ISETP.GT.U32.OR P0, PT, R17, 0xf, P0 ;  /* 0x0000000f1100780c */ /* 0x000fe40000704470 */
[----:B------:R-:W-:Y:S01]  /*05b0*/  ISETP.GE.U32.AND P1, PT, R3, R2, PT ;  /* 0x000000020300720c */ /* 0x000fe20003f26070 */
[----:B------:R-:W-:-:S03]  /*05c0*/  VIADD R3, R17, 0x4 ;  /* 0x0000000411037836 */ /* 0x000fc60000000000 */
[----:B------:R-:W-:-:S07]  /*05d0*/  ISETP.GT.U32.OR P1, PT, R17, 0x7, P1 ;  /* 0x000000071100780c */ /* 0x000fce0000f24470 */
[----:B------:R-:W-:Y:S04]  /*05e0*/  @!P0 LDS.64 R4, [R18+0x80] ;  /* 0x0000800012048984 */ /* 0x000fe80000000a00 */
[----:B------:R-:W0:Y:S02]  /*05f0*/  @!P0 LDS.64 R6, [R18] ;  /* 0x0000000012068984 */ /* 0x000e240000000a00 */
[----:B0-----:R-:W-:-:S07]  /*0600*/  @!P0 DADD R4, R4, R6 ;  /* 0x0000000004048229 */ /* 0x001fce0000000006 */
[----:B------:R-:W-:Y:S01]  /*0610*/  @!P0 STS.64 [R18], R4 ;  /* 0x0000000412008388 */ /* 0x000fe20000000a00 */
[----:B------:R-:W-:Y:S01]  /*0620*/  BAR.SYNC.DEFER_BLOCKING 0x0 ;  /* 0x0000000000007b1d */ /* 0x000fe20000010000 */
[----:B------:R-:W-:Y:S01]  /*0630*/  ISETP.GE.U32.AND P0, PT, R3, R2, PT ;  /* 0x000000020300720c */ /* 0x000fe20003f06070 */
[----:B------:R-:W-:-:S03]  /*0640*/  VIADD R3, R17, 0x2 ;  /* 0x0000000211037836 */ /* 0x000fc60000000000 */
[----:B------:R-:W-:Y:S01]  /*0650*/  ISETP.GT.U32.OR P0, PT, R17, 0x3, P0 ;  /* 0x000000031100780c */ /* 0x000fe20000704470 */
[----:B------:R-:W-:Y:S04]  /*0660*/  @!P1 LDS.64 R6, [R18+0x40] ;  /* 0x0000400012069984 */ /* 0x000fe80000000a00 */
[----:B------:R-:W0:Y:S02]  /*0670*/  @!P1 LDS.64 R8, [R18] ;  /* 0x0000000012089984 */ /* 0x000e240000000a00 */
[----:B0-----:R-:W-:-:S07]  /*0680*/  @!P1 DADD R6, R6, R8 ;  /* 0x0000000006069229 */ /* 0x001fce0000000008 */
[----:B------:R-:W-:Y:S01]  /*0690*/  @!P1 STS.64 [R18], R6 ;  /* 0x0000000612009388 */ /* 0x000fe20000000a00 */
[----:B------:R-:W-:Y:S01]  /*06a0*/  BAR.SYNC.DEFER_BLOCKING 0x0 ;  /* 0x0000000000007b1d */ /* 0x000fe20000010000 */
[----:B------:R-:W-:-:S04]  /*06b0*/  ISETP.GE.U32.AND P1, PT, R3, R2, PT ;  /* 0x000000020300720c */ /* 0x000fc80003f26070 */
[----:B------:R-:W-:Y:S01]  /*06c0*/  ISETP.GT.U32.OR P1, PT, R17, 0x1, P1 ;  /* 0x000000011100780c */ /* 0x000fe20000f24470 */
[----:B------:R-:W-:Y:S04]  /*06d0*/  @!P0 LDS.64 R8, [R18+0x20] ;  /* 0x0000200012088984 */ /* 0x000fe80000000a00 */
[----:B------:R-:W0:Y:S02]  /*06e0*/  @!P0 LDS.64 R4, [R18] ;  /* 0x0000000012048984 */ /* 0x000e240000000a00 */
[----:B0-----:R-:W-:-:S07]  /*06f0*/  @!P0 DADD R4, R8, R4 ;  /* 0x0000000008048229 */ /* 0x001fce0000000004 */
[----:B------:R-:W-:Y:S01]  /*0700*/  @!P0 STS.64 [R18], R4 ;  /* 0x0000000412008388 */ /* 0x000fe20000000a00 */
[----:B------:R-:W-:Y:S01]  /*0710*/  BAR.SYNC.DEFER_BLOCKING 0x0 ;  /* 0x0000000000007b1d */ /* 0x000fe20000010000 */
[----:B------:R-:W-:-:S04]  /*0720*/  ISETP.GE.U32.AND P0, PT, R2, 0x2, PT ;  /* 0x000000020200780c */ /* 0x000fc80003f06070 */
[----:B------:R-:W-:Y:S01]  /*0730*/  ISETP.NE.OR P2, PT, R17, RZ, !P0 ;  /* 0x000000ff1100720c */ /* 0x000fe20004745670 */
        /* <DEDUP_REMOVED lines=10> */
[----:B------:R-:W-:Y:S05]  /*07e0*/  @P1 BRA `(.L_x_8) ;  /* 0x00000000009c1947 */ /* 0x000fea0003800000 */
[----:B------:R-:W-:Y:S05]  /*07f0*/  WARPSYNC.ALL ;  /* 0x0000000000007948 */ /* 0x000fea0003800000 */
[----:B------:R-:W-:Y:S01]  /*0800*/  BAR.SYNC.DEFER_BLOCKING 0x0 ;  /* 0x0000000000007b1d */ /* 0x000fe20000010000 */
[C---:B------:R-:W-:Y:S01]  /*0810*/  VIADD R3, R0.reuse, 0x10 ;  /* 0x0000001000037836 */ /* 0x040fe20000000000 */
[----:B------:R-:W-:-:S04]  /*0820*/  ISETP.NE.OR P0, PT, R0, RZ, !P0 ;  /* 0x000000ff0000720c */ /* 0x000fc80004705670 */
[----:B------:R-:W-:Y:S01]  /*0830*/  ISETP.GE.U32.AND P2, PT, R3, R2, PT ;  /* 0x000000020300720c */ /* 0x000fe20003f46070 */
[----:B------:R-:W-:-:S03]  /*0840*/  VIADD R3, R0, 0x8 ;  /* 0x0000000800037836 */ /* 0x000fc60000000000 */
[C---:B------:R-:W-:Y:S02]  /*0850*/  ISETP.GT.U32.OR P2, PT, R0.reuse, 0xf, P2 ;  /* 0x0000000f0000780c */ /* 0x040fe40001744470 */
[----:B------:R-:W-:Y:S01]  /*0860*/  ISETP.GE.U32.AND P1, PT, R3, R2, PT ;  /* 0x000000020300720c */ /* 0x000fe20003f26070 */
[----:B------:R-:W-:-:S03]  /*0870*/  VIADD R3, R0, 0x4 ;  /* 0x0000000400037836 */ /* 0x000fc60000000000 */
[----:B------:R-:W-:-:S07]  /*0880*/  ISETP.GT.U32.OR P1, PT, R0, 0x7, P1 ;  /* 0x000000070000780c */ /* 0x000fce0000f24470 */
[----:B------:R-:W-:Y:S04]  /*0890*/  @!P2 LDS.64 R4, [R16+0x1000] ;  /* 0x001000001004a984 */ /* 0x000fe80000000a00 */
[----:B------:R-:W2:Y:S02]  /*08a0*/  @!P2 LDS.64 R6, [R16] ;  /* 0x000000001006a984 */ /* 0x000ea40000000a00 */
[----:B--2---:R-:W-:-:S07]  /*08b0*/  @!P2 DADD R4, R4, R6 ;  /* 0x000000000404a229 */ /* 0x004fce0000000006 */
[----:B------:R-:W-:Y:S01]  /*08c0*/  @!P2 STS.64 [R16], R4 ;  /* 0x000000041000a388 */ /* 0x000fe20000000a00 */
[----:B------:R-:W-:Y:S01]  /*08d0*/  BAR.SYNC.DEFER_BLOCKING 0x0 ;  /* 0x0000000000007b1d */ /* 0x000fe20000010000 */
[----:B------:R-:W-:Y:S01]  /*08e0*/  ISETP.GE.U32.AND P2, PT, R3, R2, PT ;  /* 0x000000020300720c */ /* 0x000fe20003f46070 */
[----:B------:R-:W-:-:S03]  /*08f0*/  VIADD R3, R0, 0x2 ;  /* 0x0000000200037836 */ /* 0x000fc60000000000 */
[----:B------:R-:W-:Y:S01]  /*0900*/  ISETP.GT.U32.OR P2, PT, R0, 0x3, P2 ;  /* 0x000000030000780c */ /* 0x000fe20001744470 */
[----:B------:R-:W-:Y:S04]  /*0910*/  @!P1 LDS.64 R6, [R16+0x800] ;  /* 0x0008000010069984 */ /* 0x000fe80000000a00 */
[----:B0-----:R-:W0:Y:S02]  /*0920*/  @!P1 LDS.64 R8, [R16] ;  /* 0x0000000010089984 */ /* 0x001e240000000a00 */
        /* <DEDUP_REMOVED lines=9> */
[----:B------:R-:W-:Y:S06]  /*09c0*/  BAR.SYNC.DEFER_BLOCKING 0x0 ;  /* 0x0000000000007b1d */ /* 0x000fec0000010000 */
        /* <DEDUP_REMOVED lines=8> */
[----:B------:R2:W-:Y:S04]  /*0a50*/  @!P0 STS.64 [R16], R6 ;  /* 0x0000000610008388 */ /* 0x0005e80000000a00 */
.L_x_8:
[----:B------:R-:W-:Y:S05]  /*0a60*/  WARPSYNC.ALL ;  /* 0x0000000000007948 */ /* 0x000fea0003800000 */
[----:B------:R-:W-:Y:S06]  /*0a70*/  BAR.SYNC.DEFER_BLOCKING 0x0 ;  /* 0x0000000000007b1d */ /* 0x000fec0000010000 */
[----:B------:R-:W-:Y:S05]  /*0a80*/  @P3 EXIT ;  /* 0x000000000000394d */ /* 0x000fea0003800000 */
[----:B------:R-:W3:Y:S01]  /*0a90*/  S2UR UR5, SR_CgaCtaId ;  /* 0x00000000000579c3 */ /* 0x000ee20000008800 */
[----:B------:R-:W-:-:S07]  /*0aa0*/  UMOV UR4, 0x400 ;  /* 0x0000040000047882 */ /* 0x000fce0000000000 */
[----:B------:R-:W4:Y:S01]  /*0ab0*/  LDC.64 R4, c[0x0][0x390] ;  /* 0x0000e400ff047b82 */ /* 0x000f220000000a00 */
[----:B---3--:R-:W-:-:S09]  /*0ac0*/  ULEA UR4, UR5, UR4, 0x18 ;  /* 0x0000000405047291 */ /* 0x008fd2000f8ec0ff */
[----:B------:R-:W4:Y:S04]  /*0ad0*/  LDS.64 R2, [UR4] ;  /* 0x00000004ff027984 */ /* 0x000f280008000a00 */
[----:B----4-:R-:W-:Y:S01]  /*0ae0*/  REDG.E.ADD.F64.RN.STRONG.GPU desc[UR6][R4.64], R2 ;  /* 0x00000002040079a6 */ /* 0x010fe2000c12ff06 */
[----:B------:R-:W-:Y:S05]  /*0af0*/  EXIT ;  /* 0x000000000000794d */ /* 0x000fea0003800000 */
        .weak           $__internal_0_$__cuda_sm20_div_rn_f64_full
        .type           $__internal_0_$__cuda_sm20_div_rn_f64_full,@function
        .size           $__internal_0_$__cuda_sm20_div_rn_f64_full,($__internal_1_$__cuda_sm20_dsqrt_rn_f64_mediumpath_v1 - $__internal_0_$__cuda_sm20_div_rn_f64_full)
$__internal_0_$__cuda_sm20_div_rn_f64_full:
[C---:B------:R-:W-:Y:S01]  /*0b00*/  FSETP.GEU.AND P0, PT, |R23|.reuse, 1.469367938527859385e-39, PT ;  /* 0x001000001700780b */ /* 0x040fe20003f0e200 */
[--C-:B------:R-:W-:Y:S01]  /*0b10*/  IMAD.MOV.U32 R4, RZ, RZ, R22.reuse ;  /* 0x000000ffff047224 */ /* 0x100fe200078e0016 */
[----:B------:R-:W-:Y:S01]  /*0b20*/  LOP3.LUT R6, R23, 0x800fffff, RZ, 0xc0, !PT ;  /* 0x800fffff17067812 */ /* 0x000fe200078ec0ff */
[----:B------:R-:W-:Y:S01]  /*0b30*/  IMAD.MOV.U32 R5, RZ, RZ, R23 ;  /* 0x000000ffff057224 */ /* 0x000fe200078e0017 */
[C---:B------:R-:W-:Y:S01]  /*0b40*/  FSETP.GEU.AND P2, PT, |R3|.reuse, 1.469367938527859385e-39, PT ;  /* 0x001000000300780b */ /* 0x040fe20003f4e200 */
[----:B------:R-:W-:Y:S01]  /*0b50*/  IMAD.MOV.U32 R10, RZ, RZ, 0x1 ;  /* 0x00000001ff0a7424 */ /* 0x000fe200078e00ff */
[----:B------:R-:W-:Y:S01]  /*0b60*/  LOP3.LUT R7, R6, 0x3ff00000, RZ, 0xfc, !PT ;  /* 0x3ff0000006077812 */ /* 0x000fe200078efcff */
[----:B------:R-:W-:Y:S01]  /*0b70*/  IMAD.MOV.U32 R6, RZ, RZ, R22 ;  /* 0x000000ffff067224 */ /* 0x000fe200078e0016 */
[----:B------:R-:W-:Y:S01]  /*0b80*/  LOP3.LUT R19, R3, 0x7ff00000, RZ, 0xc0, !PT ;  /* 0x7ff0000003137812 */ /* 0x000fe200078ec0ff */
[----:B------:R-:W-:Y:S01]  /*0b90*/  IMAD.MOV.U32 R21, RZ, RZ, 0x1ca00000 ;  /* 0x1ca00000ff157424 */ /* 0x000fe200078e00ff */
[----:B------:R-:W-:Y:S01]  /*0ba0*/  LOP3.LUT R22, R23, 0x7ff00000, RZ, 0xc0, !PT ;  /* 0x7ff0000017167812 */ /* 0x000fe200078ec0ff */
[----:B------:R-:W-:Y:S02]  /*0bb0*/  BSSY.RECONVERGENT B2, `(.L_x_9) ;  /* 0x000004e000027945 */ /* 0x000fe40003800200 */
[----:B------:R-:W-:Y:S01]  /*0bc0*/  @!P0 DMUL R6, R4, 8.98846567431157953865e+307 ;  /* 0x7fe0000004068828 */ /* 0x000fe20000000000 */
[----:B------:R-:W-:Y:S01]  /*0bd0*/  ISETP.GE.U32.AND P1, PT, R19, R22, PT ;  /* 0x000000161300720c */ /* 0x000fe20003f26070 */
[----:B------:R-:W-:-:S02]  /*0be0*/  IMAD.MOV.U32 R23, RZ, RZ, R19 ;  /* 0x000000ffff177224 */ /* 0x000fc400078e0013 */
[----:B------:R-:W-:Y:S02]  /*0bf0*/  @!P2 LOP3.LUT R12, R5, 0x7ff00000, RZ, 0xc0, !PT ;  /* 0x7ff00000050ca812 */ /* 0x000fe400078ec0ff */
[----:B------:R-:W0:Y:S02]  /*0c00*/  MUFU.RCP64H R11, R7 ;  /* 0x00000007000b7308 */ /* 0x000e240000001800 */
[----:B------:R-:W-:Y:S02]  /*0c10*/  @!P2 ISETP.GE.U32.AND P3, PT, R19, R12, PT ;  /* 0x0000000c1300a20c */ /* 0x000fe40003f66070 */
[----:B------:R-:W-:Y:S02]  /*0c20*/  @!P0 LOP3.LUT R22, R7, 0x7ff00000, RZ, 0xc0, !PT ;  /* 0x7ff0000007168812 */ /* 0x000fe400078ec0ff */
[----:B------:R-:W-:-:S03]  /*0c30*/  @!P2 SEL R13, R21, 0x63400000, !P3 ;  /* 0x63400000150da807 */ /* 0x000fc60005800000 */
[----:B------:R-:W-:Y:S01]  /*0c40*/  VIADD R25, R22, 0xffffffff ;  /* 0xffffffff16197836 */ /* 0x000fe20000000000 */
[----:B------:R-:W-:-:S04]  /*0c50*/  @!P2 LOP3.LUT R14, R13, 0x80000000, R3, 0xf8, !PT ;  /* 0x800000000d0ea812 */ /* 0x000fc800078ef803 */
[----:B------:R-:W-:Y:S01]  /*0c60*/  @!P2 LOP3.LUT R15, R14, 0x100000, RZ, 0xfc, !PT ;  /* 0x001000000e0fa812 */ /* 0x000fe200078efcff */
[----:B------:R-:W-:Y:S01]  /*0c70*/  @!P2 IMAD.MOV.U32 R14, RZ, RZ, RZ ;  /* 0x000000ffff0ea224 */ /* 0x000fe200078e00ff */
[----:B0-----:R-:W-:-:S08]  /*0c80*/  DFMA R8, R10, -R6, 1 ;  /* 0x3ff000000a08742b */ /* 0x001fd00000000806 */
[----:B------:R-:W-:-:S08]  /*0c90*/  DFMA R8, R8, R8, R8 ;  /* 0x000000080808722b */ /* 0x000fd00000000008 */
[----:B------:R-:W-:Y:S01]  /*0ca0*/  DFMA R10, R10, R8, R10 ;  /* 0x000000080a0a722b */ /* 0x000fe2000000000a */
[----:B------:R-:W-:Y:S01]  /*0cb0*/  SEL R9, R21, 0x63400000, !P1 ;  /* 0x6340000015097807 */ /* 0x000fe20004800000 */
[----:B------:R-:W-:-:S03]  /*0cc0*/  IMAD.MOV.U32 R8, RZ, RZ, R2 ;  /* 0x000000ffff087224 */ /* 0x000fc600078e0002 */
[----:B------:R-:W-:-:S03]  /*0cd0*/  LOP3.LUT R9, R9, 0x800fffff, R3, 0xf8, !PT ;  /* 0x800fffff09097812 */ /* 0x000fc600078ef803 */
[----:B------:R-:W-:-:S03]  /*0ce0*/  DFMA R12, R10, -R6, 1 ;  /* 0x3ff000000a0c742b */ /* 0x000fc60000000806 */
[----:B------:R-:W-:-:S05]  /*0cf0*/  @!P2 DFMA R8, R8, 2, -R14 ;  /* 0x400000000808a82b */ /* 0x000fca000000080e */
[----:B------:R-:W-:-:S05]  /*0d00*/  DFMA R12, R10, R12, R10 ;  /* 0x0000000c0a0c722b */ /* 0x000fca000000000a */
[----:B------:R-:W-:-:S03]  /*0d10*/  @!P2 LOP3.LUT R23, R9, 0x7ff00000, RZ, 0xc0, !PT ;  /* 0x7ff000000917a812 */ /* 0x000fc600078ec0ff */
[----:B------:R-:W-:Y:S02]  /*0d20*/  DMUL R10, R12, R8 ;  /* 0x000000080c0a7228 */ /* 0x000fe40000000000 */
[----:B------:R-:W-:-:S05]  /*0d30*/  VIADD R24, R23, 0xffffffff ;  /* 0xffffffff17187836 */ /* 0x000fca0000000000 */
[----:B------:R-:W-:Y:S01]  /*0d40*/  ISETP.GT.U32.AND P0, PT, R24, 0x7feffffe, PT ;  /* 0x7feffffe1800780c */ /* 0x000fe20003f04070 */
[----:B------:R-:W-:-:S03]  /*0d50*/  DFMA R14, R10, -R6, R8 ;  /* 0x800000060a0e722b */ /* 0x000fc60000000008 */
[----:B------:R-:W-:-:S05]  /*0d60*/  ISETP.GT.U32.OR P0, PT, R25, 0x7feffffe, P0 ;  /* 0x7feffffe1900780c */ /* 0x000fca0000704470 */
[----:B------:R-:W-:-:S08]  /*0d70*/  DFMA R14, R12, R14, R10 ;  /* 0x0000000e0c0e722b */ /* 0x000fd0000000000a */
[----:B------:R-:W-:Y:S05]  /*0d80*/  @P0 BRA `(.L_x_10) ;  /* 0x00000000006c0947 */ /* 0x000fea0003800000 */
[----:B------:R-:W-:-:S04]  /*0d90*/  LOP3.LUT R10, R5, 0x7ff00000, RZ, 0xc0, !PT ;  /* 0x7ff00000050a7812 */ /* 0x000fc800078ec0ff */
[CC--:B------:R-:W-:Y:S02]  /*0da0*/  VIADDMNMX R2, R19.reuse, -R10.reuse, 0xb9600000, !PT ;  /* 0xb960000013027446 */ /* 0x0c0fe4000780090a */
[----:B------:R-:W-:Y:S02]  /*0db0*/  ISETP.GE.U32.AND P0, PT, R19, R10, PT ;  /* 0x0000000a1300720c */ /* 0x000fe40003f06070 */
[----:B------:R-:W-:Y:S02]  /*0dc0*/  VIMNMX R2, PT, PT, R2, 0x46a00000, PT ;  /* 0x46a0000002027848 */ /* 0x000fe40003fe0100 */
[----:B------:R-:W-:-:S05]  /*0dd0*/  SEL R21, R21, 0x63400000, !P0 ;  /* 0x6340000015157807 */ /* 0x000fca0004000000 */
[----:B------:R-:W-:Y:S02]  /*0de0*/  IMAD.IADD R12, R2, 0x1, -R21 ;  /* 0x00000001020c7824 */ /* 0x000fe400078e0a15 */
[----:B------:R-:W-:Y:S02]  /*0df0*/  IMAD.MOV.U32 R2, RZ, RZ, RZ ;  /* 0x000000ffff027224 */ /* 0x000fe400078e00ff */
[----:B------:R-:W-:-:S06]  /*0e00*/  VIADD R3, R12, 0x7fe00000 ;  /* 0x7fe000000c037836 */ /* 0x000fcc0000000000 */
[----:B------:R-:W-:-:S10]  /*0e10*/  DMUL R10, R14, R2 ;  /* 0x000000020e0a7228 */ /* 0x000fd40000000000 */
[----:B------:R-:W-:-:S13]  /*0e20*/  FSETP.GTU.AND P0, PT, |R11|, 1.469367938527859385e-39, PT ;  /* 0x001000000b00780b */ /* 0x000fda0003f0c200 */
[----:B------:R-:W-:Y:S05]  /*0e30*/  @P0 BRA `(.L_x_11) ;  /* 0x0000000000940947 */ /* 0x000fea0003800000 */
[----:B------:R-:W-:Y:S01]  /*0e40*/  DFMA R6, R14, -R6, R8 ;  /* 0x800000060e06722b */ /* 0x000fe20000000008 */
[----:B------:R-:W-:-:S09]  /*0e50*/  IMAD.MOV.U32 R2, RZ, RZ, RZ ;  /* 0x000000ffff027224 */ /* 0x000fd200078e00ff */
[C---:B------:R-:W-:Y:S02]  /*0e60*/  FSETP.NEU.AND P0, PT, R7.reuse, RZ, PT ;  /* 0x000000ff0700720b */ /* 0x040fe40003f0d000 */
[----:B------:R-:W-:-:S04]  /*0e70*/  LOP3.LUT R9, R7, 0x80000000, R5, 0x48, !PT ;  /* 0x8000000007097812 */ /* 0x000fc800078e4805 */
[----:B------:R-:W-:-:S07]  /*0e80*/  LOP3.LUT R3, R9, R3, RZ, 0xfc, !PT ;  /* 0x0000000309037212 */ /* 0x000fce00078efcff */
[----:B------:R-:W-:Y:S05]  /*0e90*/  @!P0 BRA `(.L_x_11) ;  /* 0x00000000007c8947 */ /* 0x000fea0003800000 */
[----:B------:R-:W-:Y:S01]  /*0ea0*/  IMAD.MOV R5, RZ, RZ, -R12 ;  /* 0x000000ffff057224 */ /* 0x000fe200078e0a0c */
[----:B------:R-:W-:Y:S01]  /*0eb0*/  DMUL.RP R2, R14, R2 ;  /* 0x000000020e027228 */ /* 0x000fe20000008000 */
[----:B------:R-:W-:-:S06]  /*0ec0*/  IMAD.MOV.U32 R4, RZ, RZ, RZ ;  /* 0x000000ffff047224 */ /* 0x000fcc00078e00ff */
[----:B------:R-:W-:-:S03]  /*0ed0*/  DFMA R4, R10, -R4, R14 ;  /* 0x800000040a04722b */ /* 0x000fc6000000000e */
[----:B------:R-:W-:-:S03]  /*0ee0*/  LOP3.LUT R9, R3, R9, RZ, 0x3c, !PT ;  /* 0x0000000903097212 */ /* 0x000fc600078e3cff */
[----:B------:R-:W-:-:S04]  /*0ef0*/  IADD3 R4, PT, PT, -R12, -0x43300000, RZ ;  /* 0xbcd000000c047810 */ /* 0x000fc80007ffe1ff */
[----:B------:R-:W-:-:S04]  /*0f00*/  FSETP.NEU.AND P0, PT, |R5|, R4, PT ;  /* 0x000000040500720b */ /* 0x000fc80003f0d200 */
[----:B------:R-:W-:Y:S02]  /*0f10*/  FSEL R10, R2, R10, !P0 ;  /* 0x0000000a020a7208 */ /* 0x000fe40004000000 */
[----:B------:R-:W-:Y:S01]  /*0f20*/  FSEL R11, R9, R11, !P0 ;  /* 0x0000000b090b7208 */ /* 0x000fe20004000000 */
[----:B------:R-:W-:Y:S06]  /*0f30*/  BRA `(.L_x_11) ;  /* 0x0000000000547947 */ /* 0x000fec0003800000 */
.L_x_10:
[----:B------:R-:W-:-:S14]  /*0f40*/  DSETP.NAN.AND P0, PT, R2, R2, PT ;  /* 0x000000020200722a */ /* 0x000fdc0003f08000 */
[----:B------:R-:W-:Y:S05]  /*0f50*/  @P0 BRA `(.L_x_12) ;  /* 0x0000000000440947 */ /* 0x000fea0003800000 */
[----:B------:R-:W-:-:S14]  /*0f60*/  DSETP.NAN.AND P0, PT, R4, R4, PT ;  /* 0x000000040400722a */ /* 0x000fdc0003f08000 */
[----:B------:R-:W-:Y:S05]  /*0f70*/  @P0 BRA `(.L_x_13) ;  /* 0x0000000000300947 */ /* 0x000fea0003800000 */
[----:B------:R-:W-:Y:S01]  /*0f80*/  ISETP.NE.AND P0, PT, R23, R22, PT ;  /* 0x000000161700720c */ /* 0x000fe20003f05270 */
[----:B------:R-:W-:Y:S02]  /*0f90*/  IMAD.MOV.U32 R10, RZ, RZ, 0x0 ;  /* 0x00000000ff0a7424 */ /* 0x000fe400078e00ff */
[----:B------:R-:W-:-:S10]  /*0fa0*/  IMAD.MOV.U32 R11, RZ, RZ, -0x80000 ;  /* 0xfff80000ff0b7424 */ /* 0x000fd400078e00ff */
[----:B------:R-:W-:Y:S05]  /*0fb0*/  @!P0 BRA `(.L_x_11) ;  /* 0x0000000000348947 */ /* 0x000fea0003800000 */
[----:B------:R-:W-:Y:S02]  /*0fc0*/  ISETP.NE.AND P0, PT, R23, 0x7ff00000, PT ;  /* 0x7ff000001700780c */ /* 0x000fe40003f05270 */
[----:B------:R-:W-:Y:S02]  /*0fd0*/  LOP3.LUT R11, R3, 0x80000000, R5, 0x48, !PT ;  /* 0x80000000030b7812 */ /* 0x000fe400078e4805 */
[----:B------:R-:W-:-:S13]  /*0fe0*/  ISETP.EQ.OR P0, PT, R22, RZ, !P0 ;  /* 0x000000ff1600720c */ /* 0x000fda0004702670 */
[----:B------:R-:W-:Y:S01]  /*0ff0*/  @P0 LOP3.LUT R2, R11, 0x7ff00000, RZ, 0xfc, !PT ;  /* 0x7ff000000b020812 */ /* 0x000fe200078efcff */
[----:B------:R-:W-:Y:S02]  /*1000*/  @!P0 IMAD.MOV.U32 R10, RZ, RZ, RZ ;  /* 0x000000ffff0a8224 */ /* 0x000fe400078e00ff */
[----:B------:R-:W-:Y:S02]  /*1010*/  @P0 IMAD.MOV.U32 R10, RZ, RZ, RZ ;  /* 0x000000ffff0a0224 */ /* 0x000fe400078e00ff */
[----:B------:R-:W-:Y:S01]  /*1020*/  @P0 IMAD.MOV.U32 R11, RZ, RZ, R2 ;  /* 0x000000ffff0b0224 */ /* 0x000fe200078e0002 */
[----:B------:R-:W-:Y:S06]  /*1030*/  BRA `(.L_x_11) ;  /* 0x0000000000147947 */ /* 0x000fec0003800000 */
.L_x_13:
[----:B------:R-:W-:Y:S01]  /*1040*/  LOP3.LUT R11, R5, 0x80000, RZ, 0xfc, !PT ;  /* 0x00080000050b7812 */ /* 0x000fe200078efcff */
[----:B------:R-:W-:Y:S01]  /*1050*/  IMAD.MOV.U32 R10, RZ, RZ, R4 ;  /* 0x000000ffff0a7224 */ /* 0x000fe200078e0004 */
[----:B------:R-:W-:Y:S06]  /*1060*/  BRA `(.L_x_11) ;  /* 0x0000000000087947 */ /* 0x000fec0003800000 */
.L_x_12:
[----:B------:R-:W-:Y:S01]  /*1070*/  LOP3.LUT R11, R3, 0x80000, RZ, 0xfc, !PT ;  /* 0x00080000030b7812 */ /* 0x000fe200078efcff */
[----:B------:R-:W-:-:S07]  /*1080*/  IMAD.MOV.U32 R10, RZ, RZ, R2 ;  /* 0x000000ffff0a7224 */ /* 0x000fce00078e0002 */
.L_x_11:
[----:B------:R-:W-:Y:S05]  /*1090*/  BSYNC.RECONVERGENT B2 ;  /* 0x0000000000027941 */ /* 0x000fea0003800200 */
.L_x_9:
[----:B------:R-:W-:Y:S02]  /*10a0*/  IMAD.MOV.U32 R21, RZ, RZ, 0x0 ;  /* 0x00000000ff157424 */ /* 0x000fe400078e00ff */
[----:B------:R-:W-:Y:S02]  /*10b0*/  IMAD.MOV.U32 R2, RZ, RZ, R10 ;  /* 0x000000ffff027224 */ /* 0x000fe400078e000a */
[----:B------:R-:W-:Y:S01]  /*10c0*/  IMAD.MOV.U32 R3, RZ, RZ, R11 ;  /* 0x000000ffff037224 */ /* 0x000fe200078e000b */
[----:B------:R-:W-:Y:S06]  /*10d0*/  RET.REL.NODEC R20 `(_Z18compute_stress_gpuPdS_S_i) ;  /* 0xffffffec14c87950 */ /* 0x000fec0003c3ffff */
        .weak           $__internal_1_$__cuda_sm20_dsqrt_rn_f64_mediumpath_v1
        .type           $__internal_1_$__cuda_sm20_dsqrt_rn_f64_mediumpath_v1,@function
        .size           $__internal_1_$__cuda_sm20_dsqrt_rn_f64_mediumpath_v1,(.L_x_20 - $__internal_1_$__cuda_sm20_dsqrt_rn_f64_mediumpath_v1)
$__internal_1_$__cuda_sm20_dsqrt_rn_f64_mediumpath_v1:
[----:B------:R-:W-:Y:S01]  /*10e0*/  ISETP.GE.U32.AND P0, PT, R6, -0x3400000, PT ;  /* 0xfcc000000600780c */ /* 0x000fe20003f06070 */
[----:B------:R-:W-:Y:S01]  /*10f0*/  BSSY.RECONVERGENT B2, `(.L_x_14) ;  /* 0x0000024000027945 */ /* 0x000fe20003800200 */
[----:B------:R-:W-:-:S11]  /*1100*/  IMAD.MOV.U32 R15, RZ, RZ, R21 ;  /* 0x000000ffff0f7224 */ /* 0x000fd600078e0015 */
[----:B------:R-:W-:Y:S05]  /*1110*/  @!P0 BRA `(.L_x_15) ;  /* 0x0000000000208947 */ /* 0x000fea0003800000 */
[----:B------:R-:W-:-:S10]  /*1120*/  DFMA.RM R10, R12, R14, R10 ;  /* 0x0000000e0c0a722b */ /* 0x000fd4000000400a */
[----:B------:R-:W-:-:S05]  /*1130*/  IADD3 R6, P0, PT, R10, 0x1, RZ ;  /* 0x000000010a067810 */ /* 0x000fca0007f1e0ff */
[----:B------:R-:W-:-:S06]  /*1140*/  IMAD.X R7, RZ, RZ, R11, P0 ;  /* 0x000000ffff077224 */ /* 0x000fcc00000e060b */
[----:B------:R-:W-:-:S08]  /*1150*/  DFMA.RP R4, -R10, R6, R4 ;  /* 0x000000060a04722b */ /* 0x000fd00000008104 */
[----:B------:R-:W-:-:S06]  /*1160*/  DSETP.GT.AND P0, PT, R4, RZ, PT ;  /* 0x000000ff0400722a */ /* 0x000fcc0003f04000 */
[----:B------:R-:W-:Y:S02]  /*1170*/  FSEL R6, R6, R10, P0 ;  /* 0x0000000a06067208 */ /* 0x000fe40000000000 */
[----:B------:R-:W-:Y:S01]  /*1180*/  FSEL R7, R7, R11, P0 ;  /* 0x0000000b07077208 */ /* 0x000fe20000000000 */
[----:B------:R-:W-:Y:S06]  /*1190*/  BRA `(.L_x_16) ;  /* 0x0000000000647947 */ /* 0x000fec0003800000 */
.L_x_15:
[----:B------:R-:W-:-:S14]  /*11a0*/  DSETP.NE.AND P0, PT, R4, RZ, PT ;  /* 0x000000ff0400722a */ /* 0x000fdc0003f05000 */
[----:B------:R-:W-:Y:S05]  /*11b0*/  @!P0 BRA `(.L_x_17) ;  /* 0x0000000000588947 */ /* 0x000fea0003800000 */
[----:B------:R-:W-:-:S13]  /*11c0*/  ISETP.GE.AND P0, PT, R5, RZ, PT ;  /* 0x000000ff0500720c */ /* 0x000fda0003f06270 */
[----:B------:R-:W-:Y:S02]  /*11d0*/  @!P0 IMAD.MOV.U32 R6, RZ, RZ, 0x0 ;  /* 0x00000000ff068424 */ /* 0x000fe400078e00ff */
[----:B------:R-:W-:Y:S01]  /*11e0*/  @!P0 IMAD.MOV.U32 R7, RZ, RZ, -0x80000 ;  /* 0xfff80000ff078424 */ /* 0x000fe200078e00ff */
[----:B------:R-:W-:Y:S06]  /*11f0*/  @!P0 BRA `(.L_x_16) ;  /* 0x00000000004c8947 */ /* 0x000fec0003800000 */
[----:B------:R-:W-:-:S13]  /*1200*/  ISETP.GT.AND P0, PT, R5, 0x7fefffff, PT ;  /* 0x7fefffff0500780c */ /* 0x000fda0003f04270 */
[----:B------:R-:W-:Y:S05]  /*1210*/  @P0 BRA `(.L_x_17) ;  /* 0x0000000000400947 */ /* 0x000fea0003800000 */
[----:B------:R-:W-:Y:S01]  /*1220*/  DMUL R4, R4, 8.11296384146066816958e+31 ;  /* 0x4690000004047828 */ /* 0x000fe20000000000 */
[----:B------:R-:W-:Y:S02]  /*1230*/  IMAD.MOV.U32 R6, RZ, RZ, RZ ;  /* 0x000000ffff067224 */ /* 0x000fe400078e00ff */
[----:B------:R-:W-:Y:S02]  /*1240*/  IMAD.MOV.U32 R12, RZ, RZ, 0x0 ;  /* 0x00000000ff0c7424 */ /* 0x000fe400078e00ff */
[----:B------:R-:W-:Y:S01]  /*1250*/  IMAD.MOV.U32 R13, RZ, RZ, 0x3fd80000 ;  /* 0x3fd80000ff0d7424 */ /* 0x000fe200078e00ff */
[----:B------:R-:W0:Y:S02]  /*1260*/  MUFU.RSQ64H R7, R5 ;  /* 0x0000000500077308 */ /* 0x000e240000001c00 */
[----:B0-----:R-:W-:-:S08]  /*1270*/  DMUL R10, R6, R6 ;  /* 0x00000006060a7228 */ /* 0x001fd00000000000 */
[----:B------:R-:W-:-:S08]  /*1280*/  DFMA R10, R4, -R10, 1 ;  /* 0x3ff00000040a742b */ /* 0x000fd0000000080a */
[----:B------:R-:W-:Y:S02]  /*1290*/  DFMA R12, R10, R12, 0.5 ;  /* 0x3fe000000a0c742b */ /* 0x000fe4000000000c */
[----:B------:R-:W-:-:S08]  /*12a0*/  DMUL R10, R6, R10 ;  /* 0x0000000a060a7228 */ /* 0x000fd00000000000 */
[----:B------:R-:W-:-:S08]  /*12b0*/  DFMA R10, R12, R10, R6 ;  /* 0x0000000a0c0a722b */ /* 0x000fd00000000006 */
[----:B------:R-:W-:Y:S02]  /*12c0*/  DMUL R6, R4, R10 ;  /* 0x0000000a04067228 */ /* 0x000fe40000000000 */
[----:B------:R-:W-:-:S06]  /*12d0*/  VIADD R11, R11, 0xfff00000 ;  /* 0xfff000000b0b7836 */ /* 0x000fcc0000000000 */
[----:B------:R-:W-:-:S08]  /*12e0*/  DFMA R12, R6, -R6, R4 ;  /* 0x80000006060c722b */ /* 0x000fd00000000004 */
[----:B------:R-:W-:-:S10]  /*12f0*/  DFMA R6, R10, R12, R6 ;  /* 0x0000000c0a06722b */ /* 0x000fd40000000006 */
[----:B------:R-:W-:Y:S01]  /*1300*/  VIADD R7, R7, 0xfcb00000 ;  /* 0xfcb0000007077836 */ /* 0x000fe20000000000 */
[----:B------:R-:W-:Y:S06]  /*1310*/  BRA `(.L_x_16) ;  /* 0x0000000000047947 */ /* 0x000fec0003800000 */
.L_x_17:
[----:B------:R-:W-:-:S11]  /*1320*/  DADD R6, R4, R4 ;  /* 0x0000000004067229 */ /* 0x000fd60000000004 */
.L_x_16:
[----:B------:R-:W-:Y:S05]  /*1330*/  BSYNC.RECONVERGENT B2 ;  /* 0x0000000000027941 */ /* 0x000fea0003800200 */
.L_x_14:
[----:B------:R-:W-:-:S04]  /*1340*/  IMAD.MOV.U32 R9, RZ, RZ, 0x0 ;  /* 0x00000000ff097424 */ /* 0x000fc800078e00ff */
[----:B------:R-:W-:Y:S05]  /*1350*/  RET.REL.NODEC R8 `(_Z18compute_stress_gpuPdS_S_i) ;  /* 0xffffffec08287950 */ /* 0x000fea0003c3ffff */
.L_x_18:
        /* <DEDUP_REMOVED lines=10> */
.L_x_20:


//--------------------- .nv.shared._Z11reduction2dPdS_i --------------------------
	.section	.nv.shared._Z11reduction2dPdS_i,"aw",@nobits
	.sectionflags	@""
	.align	8
.nv.shared._Z11reduction2dPdS_i:
	.zero		9216


//--------------------- .nv.shared.reserved.0     --------------------------
	.section	.nv.shared.reserved.0,"aw",@nobits
	.weak		__nv_reservedSMEM_offset_0_alias
	.size		__nv_reservedSMEM_offset_0_alias, 0, 64
	.other		__nv_reservedSMEM_offset_0_alias,@"STO_CUDA_RESERVED_SHARED STV_DEFAULT"
__nv_reservedSMEM_offset_0_alias:
	.zero		0
	.zero		64


//--------------------- .nv.shared._Z18compute_stress_gpuPdS_S_i --------------------------
	.section	.nv.shared._Z18compute_stress_gpuPdS_S_i,"aw",@nobits
	.sectionflags	@""
	.align	8
.nv.shared._Z18compute_stress_gpuPdS_S_i:
	.zero		9216


//--------------------- .nv.constant0._Z11reduction2dPdS_i --------------------------
	.section	.nv.constant0._Z11reduction2dPdS_i,"a",@progbits
	.sectionflags	@""
	.align	4
.nv.constant0._Z11reduction2dPdS_i:
	.zero		916


//--------------------- .nv.constant0._Z18compute_stress_gpuPdS_S_i --------------------------
	.section	.nv.constant0._Z18compute_stress_gpuPdS_S_i,"a",@progbits
	.sectionflags	@""
	.align	4
.nv.constant0._Z18compute_stress_gpuPdS_S_i:
	.zero		924


//--------------------- SYMBOLS --------------------------

	.type		.nv.reservedSmem.offset0,@object
	.size		.nv.reservedSmem.offset0,0x4
	.type		.nv.reservedSmem.cap,@object
	.size		.nv.reservedSmem.cap,0x4
